//
// Generated by NVIDIA NVVM Compiler
//
// Compiler Build ID: CL-36424714
// Cuda compilation tools, release 13.0, V13.0.88
// Based on NVVM 20.0.0
//

.version 9.0
.target sm_100
.address_size 64

	// .globl	_Z20MatrixMulKernalBonusPfS_S_iii
// _ZZ20MatrixMulKernalBonusPfS_S_iiiE4ds_A has been demoted
// _ZZ20MatrixMulKernalBonusPfS_S_iiiE4ds_B has been demoted
// _ZZ15MatrixMulKernalPfS_S_iiE4ds_A has been demoted
// _ZZ15MatrixMulKernalPfS_S_iiE4ds_B has been demoted
// _ZZ15MatrixMulKernalPfS_S_iiE4ds_A_0 has been demoted
// _ZZ15MatrixMulKernalPfS_S_iiE4ds_B_0 has been demoted
// _ZZ15MatrixMulKernalPfS_S_iiE4ds_A_1 has been demoted
// _ZZ15MatrixMulKernalPfS_S_iiE4ds_B_1 has been demoted
// _ZZ15MatrixMulKernalPfS_S_iiE4ds_A_2 has been demoted
// _ZZ15MatrixMulKernalPfS_S_iiE4ds_B_2 has been demoted
// _ZZ15MatrixMulKernalPfS_S_iiE4ds_A_3 has been demoted
// _ZZ15MatrixMulKernalPfS_S_iiE4ds_B_3 has been demoted

.visible .entry _Z20MatrixMulKernalBonusPfS_S_iii(
	.param .u64 .ptr .align 1 _Z20MatrixMulKernalBonusPfS_S_iii_param_0,
	.param .u64 .ptr .align 1 _Z20MatrixMulKernalBonusPfS_S_iii_param_1,
	.param .u64 .ptr .align 1 _Z20MatrixMulKernalBonusPfS_S_iii_param_2,
	.param .u32 _Z20MatrixMulKernalBonusPfS_S_iii_param_3,
	.param .u32 _Z20MatrixMulKernalBonusPfS_S_iii_param_4,
	.param .u32 _Z20MatrixMulKernalBonusPfS_S_iii_param_5
)
{
	.reg .pred 	%p<26>;
	.reg .b32 	%r<67>;
	.reg .b32 	%f<109>;
	.reg .b64 	%rd<20>;
	// demoted variable
	.shared .align 4 .b8 _ZZ20MatrixMulKernalBonusPfS_S_iiiE4ds_A[448];
	// demoted variable
	.shared .align 4 .b8 _ZZ20MatrixMulKernalBonusPfS_S_iiiE4ds_B[448];
	ld.param.u64 	%rd5, [_Z20MatrixMulKernalBonusPfS_S_iii_param_0];
	ld.param.u64 	%rd6, [_Z20MatrixMulKernalBonusPfS_S_iii_param_1];
	ld.param.u32 	%r34, [_Z20MatrixMulKernalBonusPfS_S_iii_param_3];
	ld.param.u32 	%r35, [_Z20MatrixMulKernalBonusPfS_S_iii_param_4];
	ld.param.u32 	%r36, [_Z20MatrixMulKernalBonusPfS_S_iii_param_5];
	cvta.to.global.u64 	%rd1, %rd6;
	cvta.to.global.u64 	%rd2, %rd5;
	mov.u32 	%r1, %ctaid.x;
	mov.u32 	%r2, %ctaid.y;
	mov.u32 	%r3, %tid.x;
	mov.u32 	%r4, %tid.y;
	shl.b32 	%r5, %r1, 3;
	add.s32 	%r6, %r5, %r3;
	mad.lo.s32 	%r7, %r2, 14, %r4;
	setp.lt.s32 	%p1, %r35, -5;
	mov.f32 	%f108, 0f00000000;
	@%p1 bra 	$L__BB0_19;
	add.s32 	%r8, %r35, 7;
	shl.b32 	%r38, %r4, 5;
	mov.u32 	%r39, _ZZ20MatrixMulKernalBonusPfS_S_iiiE4ds_A;
	add.s32 	%r9, %r39, %r38;
	shl.b32 	%r40, %r3, 2;
	add.s32 	%r10, %r9, %r40;
	mul.lo.s32 	%r11, %r35, %r7;
	mov.u32 	%r41, _ZZ20MatrixMulKernalBonusPfS_S_iiiE4ds_B;
	add.s32 	%r13, %r41, %r40;
	add.s32 	%r12, %r13, %r38;
	setp.lt.s32 	%p2, %r35, -3;
	mov.f32 	%f108, 0f00000000;
	mov.b32 	%r66, 0;
	@%p2 bra 	$L__BB0_13;
	shr.u32 	%r42, %r8, 1;
	and.b32  	%r43, %r42, 2147483646;
	neg.s32 	%r65, %r43;
	add.s32 	%r44, %r4, 8;
	mad.lo.s32 	%r45, %r36, %r44, %r3;
	add.s32 	%r63, %r45, %r5;
	mad.lo.s32 	%r46, %r4, %r36, %r3;
	add.s32 	%r62, %r46, %r5;
	add.s32 	%r61, %r3, %r11;
	mov.f32 	%f108, 0f00000000;
	mov.u32 	%r60, %r3;
	mov.u32 	%r64, %r4;
$L__BB0_3:
	setp.ge.s32 	%p3, %r7, %r34;
	setp.ge.s32 	%p4, %r60, %r35;
	mul.wide.s32 	%rd7, %r61, 4;
	add.s64 	%rd3, %rd2, %rd7;
	mov.f32 	%f100, 0f00000000;
	or.pred  	%p5, %p4, %p3;
	@%p5 bra 	$L__BB0_5;
	ld.global.f32 	%f100, [%rd3];
$L__BB0_5:
	setp.ge.s32 	%p6, %r6, %r36;
	st.shared.f32 	[%r10], %f100;
	setp.ge.s32 	%p7, %r64, %r35;
	mov.f32 	%f101, 0f00000000;
	or.pred  	%p8, %p7, %p6;
	@%p8 bra 	$L__BB0_7;
	mul.wide.s32 	%rd8, %r62, 4;
	add.s64 	%rd9, %rd1, %rd8;
	ld.global.f32 	%f101, [%rd9];
$L__BB0_7:
	st.shared.f32 	[%r12], %f101;
	bar.sync 	0;
	ld.shared.f32 	%f27, [%r9];
	ld.shared.f32 	%f28, [%r13];
	fma.rn.f32 	%f29, %f27, %f28, %f108;
	ld.shared.f32 	%f30, [%r9+4];
	ld.shared.f32 	%f31, [%r13+32];
	fma.rn.f32 	%f32, %f30, %f31, %f29;
	ld.shared.f32 	%f33, [%r9+8];
	ld.shared.f32 	%f34, [%r13+64];
	fma.rn.f32 	%f35, %f33, %f34, %f32;
	ld.shared.f32 	%f36, [%r9+12];
	ld.shared.f32 	%f37, [%r13+96];
	fma.rn.f32 	%f38, %f36, %f37, %f35;
	ld.shared.f32 	%f39, [%r9+16];
	ld.shared.f32 	%f40, [%r13+128];
	fma.rn.f32 	%f41, %f39, %f40, %f38;
	ld.shared.f32 	%f42, [%r9+20];
	ld.shared.f32 	%f43, [%r13+160];
	fma.rn.f32 	%f44, %f42, %f43, %f41;
	ld.shared.f32 	%f45, [%r9+24];
	ld.shared.f32 	%f46, [%r13+192];
	fma.rn.f32 	%f47, %f45, %f46, %f44;
	ld.shared.f32 	%f48, [%r9+28];
	ld.shared.f32 	%f49, [%r13+224];
	fma.rn.f32 	%f6, %f48, %f49, %f47;
	bar.sync 	0;
	add.s32 	%r49, %r60, 8;
	setp.ge.s32 	%p10, %r49, %r35;
	mov.f32 	%f102, 0f00000000;
	or.pred  	%p11, %p10, %p3;
	@%p11 bra 	$L__BB0_9;
	ld.global.f32 	%f102, [%rd3+32];
$L__BB0_9:
	st.shared.f32 	[%r10], %f102;
	add.s32 	%r50, %r64, 8;
	setp.ge.s32 	%p13, %r50, %r35;
	mov.f32 	%f103, 0f00000000;
	or.pred  	%p14, %p13, %p6;
	@%p14 bra 	$L__BB0_11;
	mul.wide.s32 	%rd10, %r63, 4;
	add.s64 	%rd11, %rd1, %rd10;
	ld.global.f32 	%f103, [%rd11];
$L__BB0_11:
	st.shared.f32 	[%r12], %f103;
	bar.sync 	0;
	ld.shared.f32 	%f51, [%r9];
	ld.shared.f32 	%f52, [%r13];
	fma.rn.f32 	%f53, %f51, %f52, %f6;
	ld.shared.f32 	%f54, [%r9+4];
	ld.shared.f32 	%f55, [%r13+32];
	fma.rn.f32 	%f56, %f54, %f55, %f53;
	ld.shared.f32 	%f57, [%r9+8];
	ld.shared.f32 	%f58, [%r13+64];
	fma.rn.f32 	%f59, %f57, %f58, %f56;
	ld.shared.f32 	%f60, [%r9+12];
	ld.shared.f32 	%f61, [%r13+96];
	fma.rn.f32 	%f62, %f60, %f61, %f59;
	ld.shared.f32 	%f63, [%r9+16];
	ld.shared.f32 	%f64, [%r13+128];
	fma.rn.f32 	%f65, %f63, %f64, %f62;
	ld.shared.f32 	%f66, [%r9+20];
	ld.shared.f32 	%f67, [%r13+160];
	fma.rn.f32 	%f68, %f66, %f67, %f65;
	ld.shared.f32 	%f69, [%r9+24];
	ld.shared.f32 	%f70, [%r13+192];
	fma.rn.f32 	%f71, %f69, %f70, %f68;
	ld.shared.f32 	%f72, [%r9+28];
	ld.shared.f32 	%f73, [%r13+224];
	fma.rn.f32 	%f108, %f72, %f73, %f71;
	bar.sync 	0;
	add.s32 	%r65, %r65, 2;
	add.s32 	%r64, %r64, 16;
	shl.b32 	%r51, %r36, 4;
	add.s32 	%r63, %r63, %r51;
	add.s32 	%r62, %r62, %r51;
	add.s32 	%r61, %r61, 16;
	add.s32 	%r60, %r60, 16;
	setp.ne.s32 	%p15, %r65, 0;
	@%p15 bra 	$L__BB0_3;
	shl.b32 	%r52, %r8, 2;
	and.b32  	%r66, %r52, -16;
$L__BB0_13:
	and.b32  	%r53, %r8, 2;
	setp.eq.s32 	%p16, %r53, 0;
	@%p16 bra 	$L__BB0_19;
	setp.ge.s32 	%p17, %r7, %r34;
	add.s32 	%r32, %r66, %r3;
	setp.ge.s32 	%p18, %r32, %r35;
	mov.f32 	%f106, 0f00000000;
	or.pred  	%p19, %p18, %p17;
	@%p19 bra 	$L__BB0_16;
	add.s32 	%r55, %r32, %r11;
	mul.wide.s32 	%rd12, %r55, 4;
	add.s64 	%rd13, %rd2, %rd12;
	ld.global.f32 	%f106, [%rd13];
$L__BB0_16:
	setp.ge.s32 	%p20, %r6, %r36;
	st.shared.f32 	[%r10], %f106;
	add.s32 	%r33, %r66, %r4;
	setp.ge.s32 	%p21, %r33, %r35;
	mov.f32 	%f107, 0f00000000;
	or.pred  	%p22, %p21, %p20;
	@%p22 bra 	$L__BB0_18;
	mad.lo.s32 	%r56, %r33, %r36, %r6;
	mul.wide.s32 	%rd14, %r56, 4;
	add.s64 	%rd15, %rd1, %rd14;
	ld.global.f32 	%f107, [%rd15];
$L__BB0_18:
	st.shared.f32 	[%r12], %f107;
	bar.sync 	0;
	ld.shared.f32 	%f76, [%r9];
	ld.shared.f32 	%f77, [%r13];
	fma.rn.f32 	%f78, %f76, %f77, %f108;
	ld.shared.f32 	%f79, [%r9+4];
	ld.shared.f32 	%f80, [%r13+32];
	fma.rn.f32 	%f81, %f79, %f80, %f78;
	ld.shared.f32 	%f82, [%r9+8];
	ld.shared.f32 	%f83, [%r13+64];
	fma.rn.f32 	%f84, %f82, %f83, %f81;
	ld.shared.f32 	%f85, [%r9+12];
	ld.shared.f32 	%f86, [%r13+96];
	fma.rn.f32 	%f87, %f85, %f86, %f84;
	ld.shared.f32 	%f88, [%r9+16];
	ld.shared.f32 	%f89, [%r13+128];
	fma.rn.f32 	%f90, %f88, %f89, %f87;
	ld.shared.f32 	%f91, [%r9+20];
	ld.shared.f32 	%f92, [%r13+160];
	fma.rn.f32 	%f93, %f91, %f92, %f90;
	ld.shared.f32 	%f94, [%r9+24];
	ld.shared.f32 	%f95, [%r13+192];
	fma.rn.f32 	%f96, %f94, %f95, %f93;
	ld.shared.f32 	%f97, [%r9+28];
	ld.shared.f32 	%f98, [%r13+224];
	fma.rn.f32 	%f108, %f97, %f98, %f96;
	bar.sync 	0;
$L__BB0_19:
	setp.ge.s32 	%p23, %r7, %r34;
	setp.ge.s32 	%p24, %r6, %r36;
	or.pred  	%p25, %p23, %p24;
	@%p25 bra 	$L__BB0_21;
	ld.param.u64 	%rd19, [_Z20MatrixMulKernalBonusPfS_S_iii_param_2];
	mad.lo.s32 	%r57, %r2, %r2, %r4;
	mad.lo.s32 	%r58, %r1, %r1, %r3;
	mad.lo.s32 	%r59, %r36, %r57, %r58;
	cvta.to.global.u64 	%rd16, %rd19;
	mul.wide.u32 	%rd17, %r59, 4;
	add.s64 	%rd18, %rd16, %rd17;
	st.global.f32 	[%rd18], %f108;
$L__BB0_21:
	ret;

}
	// .globl	_Z15MatrixMulKernalPfS_S_ii
.visible .entry _Z15MatrixMulKernalPfS_S_ii(
	.param .u64 .ptr .align 1 _Z15MatrixMulKernalPfS_S_ii_param_0,
	.param .u64 .ptr .align 1 _Z15MatrixMulKernalPfS_S_ii_param_1,
	.param .u64 .ptr .align 1 _Z15MatrixMulKernalPfS_S_ii_param_2,
	.param .u32 _Z15MatrixMulKernalPfS_S_ii_param_3,
	.param .u32 _Z15MatrixMulKernalPfS_S_ii_param_4
)
{
	.reg .pred 	%p<66>;
	.reg .b32 	%r<315>;
	.reg .b32 	%f<601>;
	.reg .b64 	%rd<37>;
	// demoted variable
	.shared .align 4 .b8 _ZZ15MatrixMulKernalPfS_S_iiE4ds_A[16];
	// demoted variable
	.shared .align 4 .b8 _ZZ15MatrixMulKernalPfS_S_iiE4ds_B[16];
	// demoted variable
	.shared .align 4 .b8 _ZZ15MatrixMulKernalPfS_S_iiE4ds_A_0[64];
	// demoted variable
	.shared .align 4 .b8 _ZZ15MatrixMulKernalPfS_S_iiE4ds_B_0[64];
	// demoted variable
	.shared .align 4 .b8 _ZZ15MatrixMulKernalPfS_S_iiE4ds_A_1[400];
	// demoted variable
	.shared .align 4 .b8 _ZZ15MatrixMulKernalPfS_S_iiE4ds_B_1[400];
	// demoted variable
	.shared .align 4 .b8 _ZZ15MatrixMulKernalPfS_S_iiE4ds_A_2[1600];
	// demoted variable
	.shared .align 4 .b8 _ZZ15MatrixMulKernalPfS_S_iiE4ds_B_2[1600];
	// demoted variable
	.shared .align 4 .b8 _ZZ15MatrixMulKernalPfS_S_iiE4ds_A_3[2500];
	// demoted variable
	.shared .align 4 .b8 _ZZ15MatrixMulKernalPfS_S_iiE4ds_B_3[2500];
	ld.param.u64 	%rd4, [_Z15MatrixMulKernalPfS_S_ii_param_0];
	ld.param.u64 	%rd5, [_Z15MatrixMulKernalPfS_S_ii_param_1];
	ld.param.u64 	%rd6, [_Z15MatrixMulKernalPfS_S_ii_param_2];
	ld.param.u32 	%r146, [_Z15MatrixMulKernalPfS_S_ii_param_3];
	ld.param.u32 	%r147, [_Z15MatrixMulKernalPfS_S_ii_param_4];
	cvta.to.global.u64 	%rd1, %rd5;
	cvta.to.global.u64 	%rd2, %rd4;
	cvta.to.global.u64 	%rd3, %rd6;
	add.s32 	%r149, %r147, -2;
	shf.l.wrap.b32 	%r148, %r149, %r149, 31;
	setp.gt.s32 	%p1, %r148, 3;
	@%p1 bra 	$L__BB1_21;
	setp.eq.s32 	%p4, %r148, 0;
	@%p4 bra 	$L__BB1_41;
	setp.eq.s32 	%p5, %r148, 1;
	@%p5 bra 	$L__BB1_3;
	bra.uni 	$L__BB1_77;
$L__BB1_3:
	mov.u32 	%r202, %ctaid.x;
	mov.u32 	%r203, %ctaid.y;
	mov.u32 	%r29, %tid.x;
	mov.u32 	%r30, %tid.y;
	mov.u32 	%r204, %ntid.x;
	mad.lo.s32 	%r31, %r202, %r204, %r29;
	mov.u32 	%r205, %ntid.y;
	mad.lo.s32 	%r32, %r203, %r205, %r30;
	div.s32 	%r33, %r146, %r147;
	setp.lt.s32 	%p30, %r33, 1;
	mov.f32 	%f569, 0f00000000;
	@%p30 bra 	$L__BB1_20;
	mad.lo.s32 	%r34, %r146, %r32, %r29;
	shl.b32 	%r207, %r30, 4;
	mov.u32 	%r208, _ZZ15MatrixMulKernalPfS_S_iiE4ds_A_0;
	add.s32 	%r35, %r208, %r207;
	shl.b32 	%r209, %r29, 2;
	add.s32 	%r36, %r35, %r209;
	mov.u32 	%r210, _ZZ15MatrixMulKernalPfS_S_iiE4ds_B_0;
	add.s32 	%r38, %r210, %r209;
	add.s32 	%r37, %r38, %r207;
	add.s32 	%r39, %r147, -1;
	and.b32  	%r40, %r147, 15;
	add.s32 	%r41, %r40, -1;
	and.b32  	%r42, %r147, 7;
	add.s32 	%r43, %r42, -1;
	and.b32  	%r44, %r147, 2147483632;
	and.b32  	%r45, %r147, 3;
	mov.f32 	%f569, 0f00000000;
	mov.b32 	%r293, 0;
$L__BB1_5:
	setp.lt.s32 	%p31, %r147, 1;
	mul.lo.s32 	%r211, %r293, %r147;
	add.s32 	%r212, %r34, %r211;
	mul.wide.s32 	%rd19, %r212, 4;
	add.s64 	%rd20, %rd2, %rd19;
	ld.global.f32 	%f271, [%rd20];
	st.shared.f32 	[%r36], %f271;
	add.s32 	%r213, %r211, %r30;
	mad.lo.s32 	%r214, %r213, %r146, %r31;
	mul.wide.s32 	%rd21, %r214, 4;
	add.s64 	%rd22, %rd1, %rd21;
	ld.global.f32 	%f272, [%rd22];
	st.shared.f32 	[%r37], %f272;
	bar.sync 	0;
	@%p31 bra 	$L__BB1_19;
	setp.lt.u32 	%p32, %r39, 15;
	mov.b32 	%r296, 0;
	@%p32 bra 	$L__BB1_9;
	mov.b32 	%r294, 0;
$L__BB1_8:
	.pragma "nounroll";
	shl.b32 	%r217, %r294, 2;
	add.s32 	%r218, %r35, %r217;
	ld.shared.f32 	%f274, [%r218];
	shl.b32 	%r219, %r294, 4;
	add.s32 	%r220, %r38, %r219;
	ld.shared.f32 	%f275, [%r220];
	fma.rn.f32 	%f276, %f274, %f275, %f569;
	ld.shared.f32 	%f277, [%r218+4];
	ld.shared.f32 	%f278, [%r220+16];
	fma.rn.f32 	%f279, %f277, %f278, %f276;
	ld.shared.f32 	%f280, [%r218+8];
	ld.shared.f32 	%f281, [%r220+32];
	fma.rn.f32 	%f282, %f280, %f281, %f279;
	ld.shared.f32 	%f283, [%r218+12];
	ld.shared.f32 	%f284, [%r220+48];
	fma.rn.f32 	%f285, %f283, %f284, %f282;
	ld.shared.f32 	%f286, [%r218+16];
	ld.shared.f32 	%f287, [%r220+64];
	fma.rn.f32 	%f288, %f286, %f287, %f285;
	ld.shared.f32 	%f289, [%r218+20];
	ld.shared.f32 	%f290, [%r220+80];
	fma.rn.f32 	%f291, %f289, %f290, %f288;
	ld.shared.f32 	%f292, [%r218+24];
	ld.shared.f32 	%f293, [%r220+96];
	fma.rn.f32 	%f294, %f292, %f293, %f291;
	ld.shared.f32 	%f295, [%r218+28];
	ld.shared.f32 	%f296, [%r220+112];
	fma.rn.f32 	%f297, %f295, %f296, %f294;
	ld.shared.f32 	%f298, [%r218+32];
	ld.shared.f32 	%f299, [%r220+128];
	fma.rn.f32 	%f300, %f298, %f299, %f297;
	ld.shared.f32 	%f301, [%r218+36];
	ld.shared.f32 	%f302, [%r220+144];
	fma.rn.f32 	%f303, %f301, %f302, %f300;
	ld.shared.f32 	%f304, [%r218+40];
	ld.shared.f32 	%f305, [%r220+160];
	fma.rn.f32 	%f306, %f304, %f305, %f303;
	ld.shared.f32 	%f307, [%r218+44];
	ld.shared.f32 	%f308, [%r220+176];
	fma.rn.f32 	%f309, %f307, %f308, %f306;
	ld.shared.f32 	%f310, [%r218+48];
	ld.shared.f32 	%f311, [%r220+192];
	fma.rn.f32 	%f312, %f310, %f311, %f309;
	ld.shared.f32 	%f313, [%r218+52];
	ld.shared.f32 	%f314, [%r220+208];
	fma.rn.f32 	%f315, %f313, %f314, %f312;
	ld.shared.f32 	%f316, [%r218+56];
	ld.shared.f32 	%f317, [%r220+224];
	fma.rn.f32 	%f318, %f316, %f317, %f315;
	ld.shared.f32 	%f319, [%r218+60];
	ld.shared.f32 	%f320, [%r220+240];
	fma.rn.f32 	%f569, %f319, %f320, %f318;
	add.s32 	%r294, %r294, 16;
	setp.ne.s32 	%p33, %r294, %r44;
	mov.u32 	%r296, %r44;
	@%p33 bra 	$L__BB1_8;
$L__BB1_9:
	setp.eq.s32 	%p34, %r40, 0;
	@%p34 bra 	$L__BB1_19;
	setp.lt.u32 	%p35, %r41, 7;
	@%p35 bra 	$L__BB1_12;
	shl.b32 	%r221, %r296, 2;
	add.s32 	%r222, %r35, %r221;
	ld.shared.f32 	%f322, [%r222];
	shl.b32 	%r223, %r296, 4;
	add.s32 	%r224, %r38, %r223;
	ld.shared.f32 	%f323, [%r224];
	fma.rn.f32 	%f324, %f322, %f323, %f569;
	ld.shared.f32 	%f325, [%r222+4];
	ld.shared.f32 	%f326, [%r224+16];
	fma.rn.f32 	%f327, %f325, %f326, %f324;
	ld.shared.f32 	%f328, [%r222+8];
	ld.shared.f32 	%f329, [%r224+32];
	fma.rn.f32 	%f330, %f328, %f329, %f327;
	ld.shared.f32 	%f331, [%r222+12];
	ld.shared.f32 	%f332, [%r224+48];
	fma.rn.f32 	%f333, %f331, %f332, %f330;
	ld.shared.f32 	%f334, [%r222+16];
	ld.shared.f32 	%f335, [%r224+64];
	fma.rn.f32 	%f336, %f334, %f335, %f333;
	ld.shared.f32 	%f337, [%r222+20];
	ld.shared.f32 	%f338, [%r224+80];
	fma.rn.f32 	%f339, %f337, %f338, %f336;
	ld.shared.f32 	%f340, [%r222+24];
	ld.shared.f32 	%f341, [%r224+96];
	fma.rn.f32 	%f342, %f340, %f341, %f339;
	ld.shared.f32 	%f343, [%r222+28];
	ld.shared.f32 	%f344, [%r224+112];
	fma.rn.f32 	%f569, %f343, %f344, %f342;
	add.s32 	%r296, %r296, 8;
$L__BB1_12:
	setp.eq.s32 	%p36, %r42, 0;
	@%p36 bra 	$L__BB1_19;
	setp.lt.u32 	%p37, %r43, 3;
	@%p37 bra 	$L__BB1_15;
	shl.b32 	%r225, %r296, 2;
	add.s32 	%r226, %r35, %r225;
	ld.shared.f32 	%f346, [%r226];
	shl.b32 	%r227, %r296, 4;
	add.s32 	%r228, %r38, %r227;
	ld.shared.f32 	%f347, [%r228];
	fma.rn.f32 	%f348, %f346, %f347, %f569;
	ld.shared.f32 	%f349, [%r226+4];
	ld.shared.f32 	%f350, [%r228+16];
	fma.rn.f32 	%f351, %f349, %f350, %f348;
	ld.shared.f32 	%f352, [%r226+8];
	ld.shared.f32 	%f353, [%r228+32];
	fma.rn.f32 	%f354, %f352, %f353, %f351;
	ld.shared.f32 	%f355, [%r226+12];
	ld.shared.f32 	%f356, [%r228+48];
	fma.rn.f32 	%f569, %f355, %f356, %f354;
	add.s32 	%r296, %r296, 4;
$L__BB1_15:
	setp.eq.s32 	%p38, %r45, 0;
	@%p38 bra 	$L__BB1_19;
	setp.eq.s32 	%p39, %r45, 1;
	shl.b32 	%r229, %r296, 2;
	add.s32 	%r54, %r35, %r229;
	ld.shared.f32 	%f357, [%r54];
	shl.b32 	%r230, %r296, 4;
	add.s32 	%r55, %r38, %r230;
	ld.shared.f32 	%f358, [%r55];
	fma.rn.f32 	%f569, %f357, %f358, %f569;
	@%p39 bra 	$L__BB1_19;
	setp.eq.s32 	%p40, %r45, 2;
	ld.shared.f32 	%f359, [%r54+4];
	ld.shared.f32 	%f360, [%r55+16];
	fma.rn.f32 	%f569, %f359, %f360, %f569;
	@%p40 bra 	$L__BB1_19;
	ld.shared.f32 	%f361, [%r54+8];
	ld.shared.f32 	%f362, [%r55+32];
	fma.rn.f32 	%f569, %f361, %f362, %f569;
$L__BB1_19:
	bar.sync 	0;
	add.s32 	%r293, %r293, 1;
	setp.ne.s32 	%p41, %r293, %r33;
	@%p41 bra 	$L__BB1_5;
$L__BB1_20:
	mad.lo.s32 	%r231, %r146, %r32, %r31;
	mul.wide.s32 	%rd23, %r231, 4;
	add.s64 	%rd24, %rd3, %rd23;
	st.global.f32 	[%rd24], %f569;
	bra.uni 	$L__BB1_95;
$L__BB1_21:
	setp.eq.s32 	%p2, %r148, 4;
	@%p2 bra 	$L__BB1_59;
	setp.eq.s32 	%p3, %r148, 9;
	@%p3 bra 	$L__BB1_23;
	bra.uni 	$L__BB1_77;
$L__BB1_23:
	mov.u32 	%r150, %ctaid.x;
	mov.u32 	%r151, %ctaid.y;
	mov.u32 	%r85, %tid.x;
	mov.u32 	%r86, %tid.y;
	mov.u32 	%r152, %ntid.x;
	mad.lo.s32 	%r87, %r150, %r152, %r85;
	mov.u32 	%r153, %ntid.y;
	mad.lo.s32 	%r88, %r151, %r153, %r86;
	div.s32 	%r89, %r146, %r147;
	setp.lt.s32 	%p6, %r89, 1;
	mov.f32 	%f589, 0f00000000;
	@%p6 bra 	$L__BB1_40;
	mad.lo.s32 	%r90, %r146, %r88, %r85;
	mul.lo.s32 	%r155, %r86, 80;
	mov.u32 	%r156, _ZZ15MatrixMulKernalPfS_S_iiE4ds_A_2;
	add.s32 	%r91, %r156, %r155;
	shl.b32 	%r157, %r85, 2;
	add.s32 	%r92, %r91, %r157;
	mov.u32 	%r158, _ZZ15MatrixMulKernalPfS_S_iiE4ds_B_2;
	add.s32 	%r94, %r158, %r157;
	add.s32 	%r93, %r94, %r155;
	add.s32 	%r95, %r147, -1;
	and.b32  	%r96, %r147, 15;
	add.s32 	%r97, %r96, -1;
	and.b32  	%r98, %r147, 7;
	add.s32 	%r99, %r98, -1;
	and.b32  	%r100, %r147, 2147483632;
	and.b32  	%r101, %r147, 3;
	mov.f32 	%f589, 0f00000000;
	mov.b32 	%r303, 0;
$L__BB1_25:
	setp.lt.s32 	%p7, %r147, 1;
	mul.lo.s32 	%r159, %r303, %r147;
	add.s32 	%r160, %r90, %r159;
	mul.wide.s32 	%rd7, %r160, 4;
	add.s64 	%rd8, %rd2, %rd7;
	ld.global.f32 	%f83, [%rd8];
	st.shared.f32 	[%r92], %f83;
	add.s32 	%r161, %r159, %r86;
	mad.lo.s32 	%r162, %r161, %r146, %r87;
	mul.wide.s32 	%rd9, %r162, 4;
	add.s64 	%rd10, %rd1, %rd9;
	ld.global.f32 	%f84, [%rd10];
	st.shared.f32 	[%r93], %f84;
	bar.sync 	0;
	@%p7 bra 	$L__BB1_39;
	setp.lt.u32 	%p8, %r95, 15;
	mov.b32 	%r306, 0;
	@%p8 bra 	$L__BB1_29;
	mov.b32 	%r304, 0;
$L__BB1_28:
	.pragma "nounroll";
	shl.b32 	%r165, %r304, 2;
	add.s32 	%r166, %r91, %r165;
	ld.shared.f32 	%f86, [%r166];
	mad.lo.s32 	%r167, %r304, 80, %r94;
	ld.shared.f32 	%f87, [%r167];
	fma.rn.f32 	%f88, %f86, %f87, %f589;
	ld.shared.f32 	%f89, [%r166+4];
	ld.shared.f32 	%f90, [%r167+80];
	fma.rn.f32 	%f91, %f89, %f90, %f88;
	ld.shared.f32 	%f92, [%r166+8];
	ld.shared.f32 	%f93, [%r167+160];
	fma.rn.f32 	%f94, %f92, %f93, %f91;
	ld.shared.f32 	%f95, [%r166+12];
	ld.shared.f32 	%f96, [%r167+240];
	fma.rn.f32 	%f97, %f95, %f96, %f94;
	ld.shared.f32 	%f98, [%r166+16];
	ld.shared.f32 	%f99, [%r167+320];
	fma.rn.f32 	%f100, %f98, %f99, %f97;
	ld.shared.f32 	%f101, [%r166+20];
	ld.shared.f32 	%f102, [%r167+400];
	fma.rn.f32 	%f103, %f101, %f102, %f100;
	ld.shared.f32 	%f104, [%r166+24];
	ld.shared.f32 	%f105, [%r167+480];
	fma.rn.f32 	%f106, %f104, %f105, %f103;
	ld.shared.f32 	%f107, [%r166+28];
	ld.shared.f32 	%f108, [%r167+560];
	fma.rn.f32 	%f109, %f107, %f108, %f106;
	ld.shared.f32 	%f110, [%r166+32];
	ld.shared.f32 	%f111, [%r167+640];
	fma.rn.f32 	%f112, %f110, %f111, %f109;
	ld.shared.f32 	%f113, [%r166+36];
	ld.shared.f32 	%f114, [%r167+720];
	fma.rn.f32 	%f115, %f113, %f114, %f112;
	ld.shared.f32 	%f116, [%r166+40];
	ld.shared.f32 	%f117, [%r167+800];
	fma.rn.f32 	%f118, %f116, %f117, %f115;
	ld.shared.f32 	%f119, [%r166+44];
	ld.shared.f32 	%f120, [%r167+880];
	fma.rn.f32 	%f121, %f119, %f120, %f118;
	ld.shared.f32 	%f122, [%r166+48];
	ld.shared.f32 	%f123, [%r167+960];
	fma.rn.f32 	%f124, %f122, %f123, %f121;
	ld.shared.f32 	%f125, [%r166+52];
	ld.shared.f32 	%f126, [%r167+1040];
	fma.rn.f32 	%f127, %f125, %f126, %f124;
	ld.shared.f32 	%f128, [%r166+56];
	ld.shared.f32 	%f129, [%r167+1120];
	fma.rn.f32 	%f130, %f128, %f129, %f127;
	ld.shared.f32 	%f131, [%r166+60];
	ld.shared.f32 	%f132, [%r167+1200];
	fma.rn.f32 	%f589, %f131, %f132, %f130;
	add.s32 	%r304, %r304, 16;
	setp.ne.s32 	%p9, %r304, %r100;
	mov.u32 	%r306, %r100;
	@%p9 bra 	$L__BB1_28;
$L__BB1_29:
	setp.eq.s32 	%p10, %r96, 0;
	@%p10 bra 	$L__BB1_39;
	setp.lt.u32 	%p11, %r97, 7;
	@%p11 bra 	$L__BB1_32;
	shl.b32 	%r168, %r306, 2;
	add.s32 	%r169, %r91, %r168;
	ld.shared.f32 	%f134, [%r169];
	mad.lo.s32 	%r170, %r306, 80, %r94;
	ld.shared.f32 	%f135, [%r170];
	fma.rn.f32 	%f136, %f134, %f135, %f589;
	ld.shared.f32 	%f137, [%r169+4];
	ld.shared.f32 	%f138, [%r170+80];
	fma.rn.f32 	%f139, %f137, %f138, %f136;
	ld.shared.f32 	%f140, [%r169+8];
	ld.shared.f32 	%f141, [%r170+160];
	fma.rn.f32 	%f142, %f140, %f141, %f139;
	ld.shared.f32 	%f143, [%r169+12];
	ld.shared.f32 	%f144, [%r170+240];
	fma.rn.f32 	%f145, %f143, %f144, %f142;
	ld.shared.f32 	%f146, [%r169+16];
	ld.shared.f32 	%f147, [%r170+320];
	fma.rn.f32 	%f148, %f146, %f147, %f145;
	ld.shared.f32 	%f149, [%r169+20];
	ld.shared.f32 	%f150, [%r170+400];
	fma.rn.f32 	%f151, %f149, %f150, %f148;
	ld.shared.f32 	%f152, [%r169+24];
	ld.shared.f32 	%f153, [%r170+480];
	fma.rn.f32 	%f154, %f152, %f153, %f151;
	ld.shared.f32 	%f155, [%r169+28];
	ld.shared.f32 	%f156, [%r170+560];
	fma.rn.f32 	%f589, %f155, %f156, %f154;
	add.s32 	%r306, %r306, 8;
$L__BB1_32:
	setp.eq.s32 	%p12, %r98, 0;
	@%p12 bra 	$L__BB1_39;
	setp.lt.u32 	%p13, %r99, 3;
	@%p13 bra 	$L__BB1_35;
	shl.b32 	%r171, %r306, 2;
	add.s32 	%r172, %r91, %r171;
	ld.shared.f32 	%f158, [%r172];
	mad.lo.s32 	%r173, %r306, 80, %r94;
	ld.shared.f32 	%f159, [%r173];
	fma.rn.f32 	%f160, %f158, %f159, %f589;
	ld.shared.f32 	%f161, [%r172+4];
	ld.shared.f32 	%f162, [%r173+80];
	fma.rn.f32 	%f163, %f161, %f162, %f160;
	ld.shared.f32 	%f164, [%r172+8];
	ld.shared.f32 	%f165, [%r173+160];
	fma.rn.f32 	%f166, %f164, %f165, %f163;
	ld.shared.f32 	%f167, [%r172+12];
	ld.shared.f32 	%f168, [%r173+240];
	fma.rn.f32 	%f589, %f167, %f168, %f166;
	add.s32 	%r306, %r306, 4;
$L__BB1_35:
	setp.eq.s32 	%p14, %r101, 0;
	@%p14 bra 	$L__BB1_39;
	setp.eq.s32 	%p15, %r101, 1;
	shl.b32 	%r174, %r306, 2;
	add.s32 	%r110, %r91, %r174;
	ld.shared.f32 	%f169, [%r110];
	mad.lo.s32 	%r111, %r306, 80, %r94;
	ld.shared.f32 	%f170, [%r111];
	fma.rn.f32 	%f589, %f169, %f170, %f589;
	@%p15 bra 	$L__BB1_39;
	setp.eq.s32 	%p16, %r101, 2;
	ld.shared.f32 	%f171, [%r110+4];
	ld.shared.f32 	%f172, [%r111+80];
	fma.rn.f32 	%f589, %f171, %f172, %f589;
	@%p16 bra 	$L__BB1_39;
	ld.shared.f32 	%f173, [%r110+8];
	ld.shared.f32 	%f174, [%r111+160];
	fma.rn.f32 	%f589, %f173, %f174, %f589;
$L__BB1_39:
	bar.sync 	0;
	add.s32 	%r303, %r303, 1;
	setp.ne.s32 	%p17, %r303, %r89;
	@%p17 bra 	$L__BB1_25;
$L__BB1_40:
	mad.lo.s32 	%r175, %r146, %r88, %r87;
	mul.wide.s32 	%rd11, %r175, 4;
	add.s64 	%rd12, %rd3, %rd11;
	st.global.f32 	[%rd12], %f589;
	bra.uni 	$L__BB1_95;
$L__BB1_41:
	mov.u32 	%r232, %ctaid.x;
	mov.u32 	%r233, %ctaid.y;
	mov.u32 	%r1, %tid.x;
	mov.u32 	%r2, %tid.y;
	mov.u32 	%r234, %ntid.x;
	mad.lo.s32 	%r3, %r232, %r234, %r1;
	mov.u32 	%r235, %ntid.y;
	mad.lo.s32 	%r4, %r233, %r235, %r2;
	div.s32 	%r5, %r146, %r147;
	setp.lt.s32 	%p42, %r5, 1;
	mov.f32 	%f559, 0f00000000;
	@%p42 bra 	$L__BB1_58;
	mad.lo.s32 	%r6, %r146, %r4, %r1;
	shl.b32 	%r237, %r2, 3;
	mov.u32 	%r238, _ZZ15MatrixMulKernalPfS_S_iiE4ds_A;
	add.s32 	%r7, %r238, %r237;
	shl.b32 	%r239, %r1, 2;
	add.s32 	%r8, %r7, %r239;
	mov.u32 	%r240, _ZZ15MatrixMulKernalPfS_S_iiE4ds_B;
	add.s32 	%r10, %r240, %r239;
	add.s32 	%r9, %r10, %r237;
	add.s32 	%r11, %r147, -1;
	and.b32  	%r12, %r147, 15;
	add.s32 	%r13, %r12, -1;
	and.b32  	%r14, %r147, 7;
	add.s32 	%r15, %r14, -1;
	and.b32  	%r16, %r147, 2147483632;
	and.b32  	%r17, %r147, 3;
	mov.b32 	%r288, 0;
	mov.f32 	%f559, 0f00000000;
$L__BB1_43:
	setp.lt.s32 	%p43, %r147, 1;
	mul.lo.s32 	%r241, %r288, %r147;
	add.s32 	%r242, %r6, %r241;
	mul.wide.s32 	%rd25, %r242, 4;
	add.s64 	%rd26, %rd2, %rd25;
	ld.global.f32 	%f365, [%rd26];
	st.shared.f32 	[%r8], %f365;
	add.s32 	%r243, %r241, %r2;
	mad.lo.s32 	%r244, %r243, %r146, %r3;
	mul.wide.s32 	%rd27, %r244, 4;
	add.s64 	%rd28, %rd1, %rd27;
	ld.global.f32 	%f366, [%rd28];
	st.shared.f32 	[%r9], %f366;
	bar.sync 	0;
	@%p43 bra 	$L__BB1_57;
	setp.lt.u32 	%p44, %r11, 15;
	mov.b32 	%r291, 0;
	@%p44 bra 	$L__BB1_47;
	mov.b32 	%r289, 0;
$L__BB1_46:
	.pragma "nounroll";
	shl.b32 	%r247, %r289, 2;
	add.s32 	%r248, %r7, %r247;
	ld.shared.f32 	%f368, [%r248];
	shl.b32 	%r249, %r289, 3;
	add.s32 	%r250, %r10, %r249;
	ld.shared.f32 	%f369, [%r250];
	fma.rn.f32 	%f370, %f368, %f369, %f559;
	ld.shared.f32 	%f371, [%r248+4];
	ld.shared.f32 	%f372, [%r250+8];
	fma.rn.f32 	%f373, %f371, %f372, %f370;
	ld.shared.f32 	%f374, [%r248+8];
	ld.shared.f32 	%f375, [%r250+16];
	fma.rn.f32 	%f376, %f374, %f375, %f373;
	ld.shared.f32 	%f377, [%r248+12];
	ld.shared.f32 	%f378, [%r250+24];
	fma.rn.f32 	%f379, %f377, %f378, %f376;
	ld.shared.f32 	%f380, [%r248+16];
	ld.shared.f32 	%f381, [%r250+32];
	fma.rn.f32 	%f382, %f380, %f381, %f379;
	ld.shared.f32 	%f383, [%r248+20];
	ld.shared.f32 	%f384, [%r250+40];
	fma.rn.f32 	%f385, %f383, %f384, %f382;
	ld.shared.f32 	%f386, [%r248+24];
	ld.shared.f32 	%f387, [%r250+48];
	fma.rn.f32 	%f388, %f386, %f387, %f385;
	ld.shared.f32 	%f389, [%r248+28];
	ld.shared.f32 	%f390, [%r250+56];
	fma.rn.f32 	%f391, %f389, %f390, %f388;
	ld.shared.f32 	%f392, [%r248+32];
	ld.shared.f32 	%f393, [%r250+64];
	fma.rn.f32 	%f394, %f392, %f393, %f391;
	ld.shared.f32 	%f395, [%r248+36];
	ld.shared.f32 	%f396, [%r250+72];
	fma.rn.f32 	%f397, %f395, %f396, %f394;
	ld.shared.f32 	%f398, [%r248+40];
	ld.shared.f32 	%f399, [%r250+80];
	fma.rn.f32 	%f400, %f398, %f399, %f397;
	ld.shared.f32 	%f401, [%r248+44];
	ld.shared.f32 	%f402, [%r250+88];
	fma.rn.f32 	%f403, %f401, %f402, %f400;
	ld.shared.f32 	%f404, [%r248+48];
	ld.shared.f32 	%f405, [%r250+96];
	fma.rn.f32 	%f406, %f404, %f405, %f403;
	ld.shared.f32 	%f407, [%r248+52];
	ld.shared.f32 	%f408, [%r250+104];
	fma.rn.f32 	%f409, %f407, %f408, %f406;
	ld.shared.f32 	%f410, [%r248+56];
	ld.shared.f32 	%f411, [%r250+112];
	fma.rn.f32 	%f412, %f410, %f411, %f409;
	ld.shared.f32 	%f413, [%r248+60];
	ld.shared.f32 	%f414, [%r250+120];
	fma.rn.f32 	%f559, %f413, %f414, %f412;
	add.s32 	%r289, %r289, 16;
	setp.ne.s32 	%p45, %r289, %r16;
	mov.u32 	%r291, %r16;
	@%p45 bra 	$L__BB1_46;
$L__BB1_47:
	setp.eq.s32 	%p46, %r12, 0;
	@%p46 bra 	$L__BB1_57;
	setp.lt.u32 	%p47, %r13, 7;
	@%p47 bra 	$L__BB1_50;
	shl.b32 	%r251, %r291, 2;
	add.s32 	%r252, %r7, %r251;
	ld.shared.f32 	%f416, [%r252];
	shl.b32 	%r253, %r291, 3;
	add.s32 	%r254, %r10, %r253;
	ld.shared.f32 	%f417, [%r254];
	fma.rn.f32 	%f418, %f416, %f417, %f559;
	ld.shared.f32 	%f419, [%r252+4];
	ld.shared.f32 	%f420, [%r254+8];
	fma.rn.f32 	%f421, %f419, %f420, %f418;
	ld.shared.f32 	%f422, [%r252+8];
	ld.shared.f32 	%f423, [%r254+16];
	fma.rn.f32 	%f424, %f422, %f423, %f421;
	ld.shared.f32 	%f425, [%r252+12];
	ld.shared.f32 	%f426, [%r254+24];
	fma.rn.f32 	%f427, %f425, %f426, %f424;
	ld.shared.f32 	%f428, [%r252+16];
	ld.shared.f32 	%f429, [%r254+32];
	fma.rn.f32 	%f430, %f428, %f429, %f427;
	ld.shared.f32 	%f431, [%r252+20];
	ld.shared.f32 	%f432, [%r254+40];
	fma.rn.f32 	%f433, %f431, %f432, %f430;
	ld.shared.f32 	%f434, [%r252+24];
	ld.shared.f32 	%f435, [%r254+48];
	fma.rn.f32 	%f436, %f434, %f435, %f433;
	ld.shared.f32 	%f437, [%r252+28];
	ld.shared.f32 	%f438, [%r254+56];
	fma.rn.f32 	%f559, %f437, %f438, %f436;
	add.s32 	%r291, %r291, 8;
$L__BB1_50:
	setp.eq.s32 	%p48, %r14, 0;
	@%p48 bra 	$L__BB1_57;
	setp.lt.u32 	%p49, %r15, 3;
	@%p49 bra 	$L__BB1_53;
	shl.b32 	%r255, %r291, 2;
	add.s32 	%r256, %r7, %r255;
	ld.shared.f32 	%f440, [%r256];
	shl.b32 	%r257, %r291, 3;
	add.s32 	%r258, %r10, %r257;
	ld.shared.f32 	%f441, [%r258];
	fma.rn.f32 	%f442, %f440, %f441, %f559;
	ld.shared.f32 	%f443, [%r256+4];
	ld.shared.f32 	%f444, [%r258+8];
	fma.rn.f32 	%f445, %f443, %f444, %f442;
	ld.shared.f32 	%f446, [%r256+8];
	ld.shared.f32 	%f447, [%r258+16];
	fma.rn.f32 	%f448, %f446, %f447, %f445;
	ld.shared.f32 	%f449, [%r256+12];
	ld.shared.f32 	%f450, [%r258+24];
	fma.rn.f32 	%f559, %f449, %f450, %f448;
	add.s32 	%r291, %r291, 4;
$L__BB1_53:
	setp.eq.s32 	%p50, %r17, 0;
	@%p50 bra 	$L__BB1_57;
	setp.eq.s32 	%p51, %r17, 1;
	shl.b32 	%r259, %r291, 2;
	add.s32 	%r26, %r7, %r259;
	ld.shared.f32 	%f451, [%r26];
	shl.b32 	%r260, %r291, 3;
	add.s32 	%r27, %r10, %r260;
	ld.shared.f32 	%f452, [%r27];
	fma.rn.f32 	%f559, %f451, %f452, %f559;
	@%p51 bra 	$L__BB1_57;
	setp.eq.s32 	%p52, %r17, 2;
	ld.shared.f32 	%f453, [%r26+4];
	ld.shared.f32 	%f454, [%r27+8];
	fma.rn.f32 	%f559, %f453, %f454, %f559;
	@%p52 bra 	$L__BB1_57;
	ld.shared.f32 	%f455, [%r26+8];
	ld.shared.f32 	%f456, [%r27+16];
	fma.rn.f32 	%f559, %f455, %f456, %f559;
$L__BB1_57:
	bar.sync 	0;
	add.s32 	%r288, %r288, 1;
	setp.ne.s32 	%p53, %r288, %r5;
	@%p53 bra 	$L__BB1_43;
$L__BB1_58:
	mad.lo.s32 	%r261, %r146, %r4, %r3;
	mul.wide.s32 	%rd29, %r261, 4;
	add.s64 	%rd30, %rd3, %rd29;
	st.global.f32 	[%rd30], %f559;
	bra.uni 	$L__BB1_95;
$L__BB1_59:
	mov.u32 	%r176, %ctaid.x;
	mov.u32 	%r177, %ctaid.y;
	mov.u32 	%r57, %tid.x;
	mov.u32 	%r58, %tid.y;
	mov.u32 	%r178, %ntid.x;
	mad.lo.s32 	%r59, %r176, %r178, %r57;
	mov.u32 	%r179, %ntid.y;
	mad.lo.s32 	%r60, %r177, %r179, %r58;
	div.s32 	%r61, %r146, %r147;
	setp.lt.s32 	%p18, %r61, 1;
	mov.f32 	%f579, 0f00000000;
	@%p18 bra 	$L__BB1_76;
	mad.lo.s32 	%r62, %r146, %r60, %r57;
	mul.lo.s32 	%r181, %r58, 40;
	mov.u32 	%r182, _ZZ15MatrixMulKernalPfS_S_iiE4ds_A_1;
	add.s32 	%r63, %r182, %r181;
	shl.b32 	%r183, %r57, 2;
	add.s32 	%r64, %r63, %r183;
	mov.u32 	%r184, _ZZ15MatrixMulKernalPfS_S_iiE4ds_B_1;
	add.s32 	%r66, %r184, %r183;
	add.s32 	%r65, %r66, %r181;
	add.s32 	%r67, %r147, -1;
	and.b32  	%r68, %r147, 15;
	add.s32 	%r69, %r68, -1;
	and.b32  	%r70, %r147, 7;
	add.s32 	%r71, %r70, -1;
	and.b32  	%r72, %r147, 2147483632;
	and.b32  	%r73, %r147, 3;
	mov.f32 	%f579, 0f00000000;
	mov.b32 	%r298, 0;
$L__BB1_61:
	setp.lt.s32 	%p19, %r147, 1;
	mul.lo.s32 	%r185, %r298, %r147;
	add.s32 	%r186, %r62, %r185;
	mul.wide.s32 	%rd13, %r186, 4;
	add.s64 	%rd14, %rd2, %rd13;
	ld.global.f32 	%f177, [%rd14];
	st.shared.f32 	[%r64], %f177;
	add.s32 	%r187, %r185, %r58;
	mad.lo.s32 	%r188, %r187, %r146, %r59;
	mul.wide.s32 	%rd15, %r188, 4;
	add.s64 	%rd16, %rd1, %rd15;
	ld.global.f32 	%f178, [%rd16];
	st.shared.f32 	[%r65], %f178;
	bar.sync 	0;
	@%p19 bra 	$L__BB1_75;
	setp.lt.u32 	%p20, %r67, 15;
	mov.b32 	%r301, 0;
	@%p20 bra 	$L__BB1_65;
	mov.b32 	%r299, 0;
$L__BB1_64:
	.pragma "nounroll";
	shl.b32 	%r191, %r299, 2;
	add.s32 	%r192, %r63, %r191;
	ld.shared.f32 	%f180, [%r192];
	mad.lo.s32 	%r193, %r299, 40, %r66;
	ld.shared.f32 	%f181, [%r193];
	fma.rn.f32 	%f182, %f180, %f181, %f579;
	ld.shared.f32 	%f183, [%r192+4];
	ld.shared.f32 	%f184, [%r193+40];
	fma.rn.f32 	%f185, %f183, %f184, %f182;
	ld.shared.f32 	%f186, [%r192+8];
	ld.shared.f32 	%f187, [%r193+80];
	fma.rn.f32 	%f188, %f186, %f187, %f185;
	ld.shared.f32 	%f189, [%r192+12];
	ld.shared.f32 	%f190, [%r193+120];
	fma.rn.f32 	%f191, %f189, %f190, %f188;
	ld.shared.f32 	%f192, [%r192+16];
	ld.shared.f32 	%f193, [%r193+160];
	fma.rn.f32 	%f194, %f192, %f193, %f191;
	ld.shared.f32 	%f195, [%r192+20];
	ld.shared.f32 	%f196, [%r193+200];
	fma.rn.f32 	%f197, %f195, %f196, %f194;
	ld.shared.f32 	%f198, [%r192+24];
	ld.shared.f32 	%f199, [%r193+240];
	fma.rn.f32 	%f200, %f198, %f199, %f197;
	ld.shared.f32 	%f201, [%r192+28];
	ld.shared.f32 	%f202, [%r193+280];
	fma.rn.f32 	%f203, %f201, %f202, %f200;
	ld.shared.f32 	%f204, [%r192+32];
	ld.shared.f32 	%f205, [%r193+320];
	fma.rn.f32 	%f206, %f204, %f205, %f203;
	ld.shared.f32 	%f207, [%r192+36];
	ld.shared.f32 	%f208, [%r193+360];
	fma.rn.f32 	%f209, %f207, %f208, %f206;
	ld.shared.f32 	%f210, [%r192+40];
	ld.shared.f32 	%f211, [%r193+400];
	fma.rn.f32 	%f212, %f210, %f211, %f209;
	ld.shared.f32 	%f213, [%r192+44];
	ld.shared.f32 	%f214, [%r193+440];
	fma.rn.f32 	%f215, %f213, %f214, %f212;
	ld.shared.f32 	%f216, [%r192+48];
	ld.shared.f32 	%f217, [%r193+480];
	fma.rn.f32 	%f218, %f216, %f217, %f215;
	ld.shared.f32 	%f219, [%r192+52];
	ld.shared.f32 	%f220, [%r193+520];
	fma.rn.f32 	%f221, %f219, %f220, %f218;
	ld.shared.f32 	%f222, [%r192+56];
	ld.shared.f32 	%f223, [%r193+560];
	fma.rn.f32 	%f224, %f222, %f223, %f221;
	ld.shared.f32 	%f225, [%r192+60];
	ld.shared.f32 	%f226, [%r193+600];
	fma.rn.f32 	%f579, %f225, %f226, %f224;
	add.s32 	%r299, %r299, 16;
	setp.ne.s32 	%p21, %r299, %r72;
	mov.u32 	%r301, %r72;
	@%p21 bra 	$L__BB1_64;
$L__BB1_65:
	setp.eq.s32 	%p22, %r68, 0;
	@%p22 bra 	$L__BB1_75;
	setp.lt.u32 	%p23, %r69, 7;
	@%p23 bra 	$L__BB1_68;
	shl.b32 	%r194, %r301, 2;
	add.s32 	%r195, %r63, %r194;
	ld.shared.f32 	%f228, [%r195];
	mad.lo.s32 	%r196, %r301, 40, %r66;
	ld.shared.f32 	%f229, [%r196];
	fma.rn.f32 	%f230, %f228, %f229, %f579;
	ld.shared.f32 	%f231, [%r195+4];
	ld.shared.f32 	%f232, [%r196+40];
	fma.rn.f32 	%f233, %f231, %f232, %f230;
	ld.shared.f32 	%f234, [%r195+8];
	ld.shared.f32 	%f235, [%r196+80];
	fma.rn.f32 	%f236, %f234, %f235, %f233;
	ld.shared.f32 	%f237, [%r195+12];
	ld.shared.f32 	%f238, [%r196+120];
	fma.rn.f32 	%f239, %f237, %f238, %f236;
	ld.shared.f32 	%f240, [%r195+16];
	ld.shared.f32 	%f241, [%r196+160];
	fma.rn.f32 	%f242, %f240, %f241, %f239;
	ld.shared.f32 	%f243, [%r195+20];
	ld.shared.f32 	%f244, [%r196+200];
	fma.rn.f32 	%f245, %f243, %f244, %f242;
	ld.shared.f32 	%f246, [%r195+24];
	ld.shared.f32 	%f247, [%r196+240];
	fma.rn.f32 	%f248, %f246, %f247, %f245;
	ld.shared.f32 	%f249, [%r195+28];
	ld.shared.f32 	%f250, [%r196+280];
	fma.rn.f32 	%f579, %f249, %f250, %f248;
	add.s32 	%r301, %r301, 8;
$L__BB1_68:
	setp.eq.s32 	%p24, %r70, 0;
	@%p24 bra 	$L__BB1_75;
	setp.lt.u32 	%p25, %r71, 3;
	@%p25 bra 	$L__BB1_71;
	shl.b32 	%r197, %r301, 2;
	add.s32 	%r198, %r63, %r197;
	ld.shared.f32 	%f252, [%r198];
	mad.lo.s32 	%r199, %r301, 40, %r66;
	ld.shared.f32 	%f253, [%r199];
	fma.rn.f32 	%f254, %f252, %f253, %f579;
	ld.shared.f32 	%f255, [%r198+4];
	ld.shared.f32 	%f256, [%r199+40];
	fma.rn.f32 	%f257, %f255, %f256, %f254;
	ld.shared.f32 	%f258, [%r198+8];
	ld.shared.f32 	%f259, [%r199+80];
	fma.rn.f32 	%f260, %f258, %f259, %f257;
	ld.shared.f32 	%f261, [%r198+12];
	ld.shared.f32 	%f262, [%r199+120];
	fma.rn.f32 	%f579, %f261, %f262, %f260;
	add.s32 	%r301, %r301, 4;
$L__BB1_71:
	setp.eq.s32 	%p26, %r73, 0;
	@%p26 bra 	$L__BB1_75;
	setp.eq.s32 	%p27, %r73, 1;
	shl.b32 	%r200, %r301, 2;
	add.s32 	%r82, %r63, %r200;
	ld.shared.f32 	%f263, [%r82];
	mad.lo.s32 	%r83, %r301, 40, %r66;
	ld.shared.f32 	%f264, [%r83];
	fma.rn.f32 	%f579, %f263, %f264, %f579;
	@%p27 bra 	$L__BB1_75;
	setp.eq.s32 	%p28, %r73, 2;
	ld.shared.f32 	%f265, [%r82+4];
	ld.shared.f32 	%f266, [%r83+40];
	fma.rn.f32 	%f579, %f265, %f266, %f579;
	@%p28 bra 	$L__BB1_75;
	ld.shared.f32 	%f267, [%r82+8];
	ld.shared.f32 	%f268, [%r83+80];
	fma.rn.f32 	%f579, %f267, %f268, %f579;
$L__BB1_75:
	bar.sync 	0;
	add.s32 	%r298, %r298, 1;
	setp.ne.s32 	%p29, %r298, %r61;
	@%p29 bra 	$L__BB1_61;
$L__BB1_76:
	mad.lo.s32 	%r201, %r146, %r60, %r59;
	mul.wide.s32 	%rd17, %r201, 4;
	add.s64 	%rd18, %rd3, %rd17;
	st.global.f32 	[%rd18], %f579;
	bra.uni 	$L__BB1_95;
$L__BB1_77:
	mov.u32 	%r262, %ctaid.x;
	mov.u32 	%r263, %ctaid.y;
	mov.u32 	%r113, %tid.x;
	mov.u32 	%r114, %tid.y;
	mov.u32 	%r264, %ntid.x;
	mad.lo.s32 	%r115, %r262, %r264, %r113;
	mov.u32 	%r265, %ntid.y;
	mad.lo.s32 	%r116, %r263, %r265, %r114;
	div.s32 	%r117, %r146, %r147;
	setp.lt.s32 	%p54, %r117, 1;
	mov.f32 	%f599, 0f00000000;
	@%p54 bra 	$L__BB1_94;
	mad.lo.s32 	%r118, %r146, %r116, %r113;
	mul.lo.s32 	%r267, %r114, 100;
	mov.u32 	%r268, _ZZ15MatrixMulKernalPfS_S_iiE4ds_A_3;
	add.s32 	%r119, %r268, %r267;
	shl.b32 	%r269, %r113, 2;
	add.s32 	%r120, %r119, %r269;
	mov.u32 	%r270, _ZZ15MatrixMulKernalPfS_S_iiE4ds_B_3;
	add.s32 	%r122, %r270, %r269;
	add.s32 	%r121, %r122, %r267;
	add.s32 	%r123, %r147, -1;
	and.b32  	%r124, %r147, 15;
	and.b32  	%r125, %r147, 7;
	and.b32  	%r126, %r147, 2147483632;
	and.b32  	%r127, %r147, 3;
	neg.s32 	%r128, %r126;
	add.s32 	%r129, %r122, 800;
	mov.f32 	%f599, 0f00000000;
	mov.b32 	%r308, 0;
$L__BB1_79:
	setp.lt.s32 	%p55, %r147, 1;
	mul.lo.s32 	%r271, %r308, %r147;
	add.s32 	%r272, %r118, %r271;
	mul.wide.s32 	%rd31, %r272, 4;
	add.s64 	%rd32, %rd2, %rd31;
	ld.global.f32 	%f459, [%rd32];
	st.shared.f32 	[%r120], %f459;
	add.s32 	%r273, %r271, %r114;
	mad.lo.s32 	%r274, %r273, %r146, %r115;
	mul.wide.s32 	%rd33, %r274, 4;
	add.s64 	%rd34, %rd1, %rd33;
	ld.global.f32 	%f460, [%rd34];
	st.shared.f32 	[%r121], %f460;
	bar.sync 	0;
	@%p55 bra 	$L__BB1_93;
	setp.lt.u32 	%p56, %r123, 15;
	mov.b32 	%r313, 0;
	@%p56 bra 	$L__BB1_83;
	mov.u32 	%r276, _ZZ15MatrixMulKernalPfS_S_iiE4ds_A_3;
	mad.lo.s32 	%r277, %r114, 100, %r276;
	add.s32 	%r310, %r277, 32;
	mov.u32 	%r309, %r129;
	mov.u32 	%r311, %r128;
$L__BB1_82:
	.pragma "nounroll";
	ld.shared.f32 	%f462, [%r310+-32];
	ld.shared.f32 	%f463, [%r309+-800];
	fma.rn.f32 	%f464, %f462, %f463, %f599;
	ld.shared.f32 	%f465, [%r310+-28];
	ld.shared.f32 	%f466, [%r309+-700];
	fma.rn.f32 	%f467, %f465, %f466, %f464;
	ld.shared.f32 	%f468, [%r310+-24];
	ld.shared.f32 	%f469, [%r309+-600];
	fma.rn.f32 	%f470, %f468, %f469, %f467;
	ld.shared.f32 	%f471, [%r310+-20];
	ld.shared.f32 	%f472, [%r309+-500];
	fma.rn.f32 	%f473, %f471, %f472, %f470;
	ld.shared.f32 	%f474, [%r310+-16];
	ld.shared.f32 	%f475, [%r309+-400];
	fma.rn.f32 	%f476, %f474, %f475, %f473;
	ld.shared.f32 	%f477, [%r310+-12];
	ld.shared.f32 	%f478, [%r309+-300];
	fma.rn.f32 	%f479, %f477, %f478, %f476;
	ld.shared.f32 	%f480, [%r310+-8];
	ld.shared.f32 	%f481, [%r309+-200];
	fma.rn.f32 	%f482, %f480, %f481, %f479;
	ld.shared.f32 	%f483, [%r310+-4];
	ld.shared.f32 	%f484, [%r309+-100];
	fma.rn.f32 	%f485, %f483, %f484, %f482;
	ld.shared.f32 	%f486, [%r310];
	ld.shared.f32 	%f487, [%r309];
	fma.rn.f32 	%f488, %f486, %f487, %f485;
	ld.shared.f32 	%f489, [%r310+4];
	ld.shared.f32 	%f490, [%r309+100];
	fma.rn.f32 	%f491, %f489, %f490, %f488;
	ld.shared.f32 	%f492, [%r310+8];
	ld.shared.f32 	%f493, [%r309+200];
	fma.rn.f32 	%f494, %f492, %f493, %f491;
	ld.shared.f32 	%f495, [%r310+12];
	ld.shared.f32 	%f496, [%r309+300];
	fma.rn.f32 	%f497, %f495, %f496, %f494;
	ld.shared.f32 	%f498, [%r310+16];
	ld.shared.f32 	%f499, [%r309+400];
	fma.rn.f32 	%f500, %f498, %f499, %f497;
	ld.shared.f32 	%f501, [%r310+20];
	ld.shared.f32 	%f502, [%r309+500];
	fma.rn.f32 	%f503, %f501, %f502, %f500;
	ld.shared.f32 	%f504, [%r310+24];
	ld.shared.f32 	%f505, [%r309+600];
	fma.rn.f32 	%f506, %f504, %f505, %f503;
	ld.shared.f32 	%f507, [%r310+28];
	ld.shared.f32 	%f508, [%r309+700];
	fma.rn.f32 	%f599, %f507, %f508, %f506;
	add.s32 	%r311, %r311, 16;
	add.s32 	%r310, %r310, 64;
	add.s32 	%r309, %r309, 1600;
	setp.ne.s32 	%p57, %r311, 0;
	mov.u32 	%r313, %r126;
	@%p57 bra 	$L__BB1_82;
$L__BB1_83:
	setp.eq.s32 	%p58, %r124, 0;
	@%p58 bra 	$L__BB1_93;
	add.s32 	%r278, %r124, -1;
	setp.lt.u32 	%p59, %r278, 7;
	@%p59 bra 	$L__BB1_86;
	shl.b32 	%r279, %r313, 2;
	add.s32 	%r280, %r119, %r279;
	ld.shared.f32 	%f510, [%r280];
	mad.lo.s32 	%r281, %r313, 100, %r122;
	ld.shared.f32 	%f511, [%r281];
	fma.rn.f32 	%f512, %f510, %f511, %f599;
	ld.shared.f32 	%f513, [%r280+4];
	ld.shared.f32 	%f514, [%r281+100];
	fma.rn.f32 	%f515, %f513, %f514, %f512;
	ld.shared.f32 	%f516, [%r280+8];
	ld.shared.f32 	%f517, [%r281+200];
	fma.rn.f32 	%f518, %f516, %f517, %f515;
	ld.shared.f32 	%f519, [%r280+12];
	ld.shared.f32 	%f520, [%r281+300];
	fma.rn.f32 	%f521, %f519, %f520, %f518;
	ld.shared.f32 	%f522, [%r280+16];
	ld.shared.f32 	%f523, [%r281+400];
	fma.rn.f32 	%f524, %f522, %f523, %f521;
	ld.shared.f32 	%f525, [%r280+20];
	ld.shared.f32 	%f526, [%r281+500];
	fma.rn.f32 	%f527, %f525, %f526, %f524;
	ld.shared.f32 	%f528, [%r280+24];
	ld.shared.f32 	%f529, [%r281+600];
	fma.rn.f32 	%f530, %f528, %f529, %f527;
	ld.shared.f32 	%f531, [%r280+28];
	ld.shared.f32 	%f532, [%r281+700];
	fma.rn.f32 	%f599, %f531, %f532, %f530;
	add.s32 	%r313, %r313, 8;
$L__BB1_86:
	setp.eq.s32 	%p60, %r125, 0;
	@%p60 bra 	$L__BB1_93;
	add.s32 	%r282, %r125, -1;
	setp.lt.u32 	%p61, %r282, 3;
	@%p61 bra 	$L__BB1_89;
	shl.b32 	%r283, %r313, 2;
	add.s32 	%r284, %r119, %r283;
	ld.shared.f32 	%f534, [%r284];
	mad.lo.s32 	%r285, %r313, 100, %r122;
	ld.shared.f32 	%f535, [%r285];
	fma.rn.f32 	%f536, %f534, %f535, %f599;
	ld.shared.f32 	%f537, [%r284+4];
	ld.shared.f32 	%f538, [%r285+100];
	fma.rn.f32 	%f539, %f537, %f538, %f536;
	ld.shared.f32 	%f540, [%r284+8];
	ld.shared.f32 	%f541, [%r285+200];
	fma.rn.f32 	%f542, %f540, %f541, %f539;
	ld.shared.f32 	%f543, [%r284+12];
	ld.shared.f32 	%f544, [%r285+300];
	fma.rn.f32 	%f599, %f543, %f544, %f542;
	add.s32 	%r313, %r313, 4;
$L__BB1_89:
	setp.eq.s32 	%p62, %r127, 0;
	@%p62 bra 	$L__BB1_93;
	setp.eq.s32 	%p63, %r127, 1;
	shl.b32 	%r286, %r313, 2;
	add.s32 	%r143, %r119, %r286;
	ld.shared.f32 	%f545, [%r143];
	mad.lo.s32 	%r144, %r313, 100, %r122;
	ld.shared.f32 	%f546, [%r144];
	fma.rn.f32 	%f599, %f545, %f546, %f599;
	@%p63 bra 	$L__BB1_93;
	setp.eq.s32 	%p64, %r127, 2;
	ld.shared.f32 	%f547, [%r143+4];
	ld.shared.f32 	%f548, [%r144+100];
	fma.rn.f32 	%f599, %f547, %f548, %f599;
	@%p64 bra 	$L__BB1_93;
	ld.shared.f32 	%f549, [%r143+8];
	ld.shared.f32 	%f550, [%r144+200];
	fma.rn.f32 	%f599, %f549, %f550, %f599;
$L__BB1_93:
	bar.sync 	0;
	add.s32 	%r308, %r308, 1;
	setp.ne.s32 	%p65, %r308, %r117;
	@%p65 bra 	$L__BB1_79;
$L__BB1_94:
	mad.lo.s32 	%r287, %r146, %r116, %r115;
	mul.wide.s32 	%rd35, %r287, 4;
	add.s64 	%rd36, %rd3, %rd35;
	st.global.f32 	[%rd36], %f599;
$L__BB1_95:
	ret;

}


// ===== COMPILED SASS (sm_100) =====

	.target	sm_100

	.elftype	@"ET_EXEC"


//--------------------- .note.nv.tkinfo           --------------------------
	.section	.note.nv.tkinfo,"",@"SHT_NOTE"
	.sectionflags	@"SHF_NOTE_NV_TKINFO"
	.tkinfo
        /*0018*/ 	.word	0x00000002
        /*0030*/ 	.string	""
        /*0030*/ 	.string	"ptxas"
        /*0030*/ 	.string	"Cuda compilation tools, release 13.0, V13.0.88"
        /*0030*/ 	.string	"Build cuda_13.0.r13.0/compiler.36424714_0"
        /*0030*/ 	.string	"-arch sm_100 -m 64 "



//--------------------- .note.nv.cuinfo           --------------------------
	.section	.note.nv.cuinfo,"",@"SHT_NOTE"
	.sectionflags	@"SHF_NOTE_NV_CUINFO"
        /*0018*/ 	.short	0x0002
        /*001a*/ 	.short	0x0064
        /*001c*/ 	.short	0x0082
	.zero		2


//--------------------- .nv.info                  --------------------------
	.section	.nv.info,"",@"SHT_CUDA_INFO"
	.align	4


	//----- nvinfo : EIATTR_REGCOUNT
	.align		4
        /*0000*/ 	.byte	0x04, 0x2f
        /*0002*/ 	.short	(.L_1 - .L_0)
	.align		4
.L_0:
        /*0004*/ 	.word	index@(_Z20MatrixMulKernalBonusPfS_S_iii)
        /*0008*/ 	.word	0x00000020


	//----- nvinfo : EIATTR_FRAME_SIZE
	.align		4
.L_1:
        /*000c*/ 	.byte	0x04, 0x11
        /*000e*/ 	.short	(.L_3 - .L_2)
	.align		4
.L_2:
        /*0010*/ 	.word	index@(_Z20MatrixMulKernalBonusPfS_S_iii)
        /*0014*/ 	.word	0x00000000


	//----- nvinfo : EIATTR_REGCOUNT
	.align		4
.L_3:
        /*0018*/ 	.byte	0x04, 0x2f
        /*001a*/ 	.short	(.L_5 - .L_4)
	.align		4
.L_4:
        /*001c*/ 	.word	index@(_Z15MatrixMulKernalPfS_S_ii)
        /*0020*/ 	.word	0x00000020


	//----- nvinfo : EIATTR_FRAME_SIZE
	.align		4
.L_5:
        /*0024*/ 	.byte	0x04, 0x11
        /*0026*/ 	.short	(.L_7 - .L_6)
	.align		4
.L_6:
        /*0028*/ 	.word	index@(_Z15MatrixMulKernalPfS_S_ii)
        /*002c*/ 	.word	0x00000000


	//----- nvinfo : EIATTR_MIN_STACK_SIZE
	.align		4
.L_7:
        /*0030*/ 	.byte	0x04, 0x12
        /*0032*/ 	.short	(.L_9 - .L_8)
	.align		4
.L_8:
        /*0034*/ 	.word	index@(_Z15MatrixMulKernalPfS_S_ii)
        /*0038*/ 	.word	0x00000000


	//----- nvinfo : EIATTR_MIN_STACK_SIZE
	.align		4
.L_9:
        /*003c*/ 	.byte	0x04, 0x12
        /*003e*/ 	.short	(.L_11 - .L_10)
	.align		4
.L_10:
        /*0040*/ 	.word	index@(_Z20MatrixMulKernalBonusPfS_S_iii)
        /*0044*/ 	.word	0x00000000
.L_11:


//--------------------- .nv.compat                --------------------------
	.section	.nv.compat,"",@"SHT_CUDA_COMPAT_INFO"
	.align	4
        /*0000*/ 	.byte	0x02, 0x09, 0x00, 0x00, 0x02, 0x02, 0x01, 0x00, 0x02, 0x05, 0x05, 0x00, 0x03, 0x07, 0x01, 0x01
        /*0010*/ 	.byte	0x02, 0x03, 0x00, 0x00, 0x02, 0x06, 0x01, 0x00, 0x04, 0x0b, 0x08, 0x00, 0x09, 0x00, 0x00, 0x00
        /*0020*/ 	.byte	0x00, 0x00, 0x00, 0x00


//--------------------- .nv.info._Z15MatrixMulKernalPfS_S_ii --------------------------
	.section	.nv.info._Z15MatrixMulKernalPfS_S_ii,"",@"SHT_CUDA_INFO"
	.sectionflags	@""
	.align	4


	//----- nvinfo : EIATTR_CUDA_API_VERSION
	.align		4
        /*0000*/ 	.byte	0x04, 0x37
        /*0002*/ 	.short	(.L_13 - .L_12)
.L_12:
        /*0004*/ 	.word	0x00000082


	//----- nvinfo : EIATTR_KPARAM_INFO
	.align		4
.L_13:
        /*0008*/ 	.byte	0x04, 0x17
        /*000a*/ 	.short	(.L_15 - .L_14)
.L_14:
        /*000c*/ 	.word	0x00000000
        /*0010*/ 	.short	0x0004
        /*0012*/ 	.short	0x001c
        /*0014*/ 	.byte	0x00, 0xf0, 0x11, 0x00


	//----- nvinfo : EIATTR_KPARAM_INFO
	.align		4
.L_15:
        /*0018*/ 	.byte	0x04, 0x17
        /*001a*/ 	.short	(.L_17 - .L_16)
.L_16:
        /*001c*/ 	.word	0x00000000
        /*0020*/ 	.short	0x0003
        /*0022*/ 	.short	0x0018
        /*0024*/ 	.byte	0x00, 0xf0, 0x11, 0x00


	//----- nvinfo : EIATTR_KPARAM_INFO
	.align		4
.L_17:
        /*0028*/ 	.byte	0x04, 0x17
        /*002a*/ 	.short	(.L_19 - .L_18)
.L_18:
        /*002c*/ 	.word	0x00000000
        /*0030*/ 	.short	0x0002
        /*0032*/ 	.short	0x0010
        /*0034*/ 	.byte	0x00, 0xf5, 0x21, 0x00


	//----- nvinfo : EIATTR_KPARAM_INFO
	.align		4
.L_19:
        /*0038*/ 	.byte	0x04, 0x17
        /*003a*/ 	.short	(.L_21 - .L_20)
.L_20:
        /*003c*/ 	.word	0x00000000
        /*0040*/ 	.short	0x0001
        /*0042*/ 	.short	0x0008
        /*0044*/ 	.byte	0x00, 0xf5, 0x21, 0x00


	//----- nvinfo : EIATTR_KPARAM_INFO
	.align		4
.L_21:
        /*0048*/ 	.byte	0x04, 0x17
        /*004a*/ 	.short	(.L_23 - .L_22)
.L_22:
        /*004c*/ 	.word	0x00000000
        /*0050*/ 	.short	0x0000
        /*0052*/ 	.short	0x0000
        /*0054*/ 	.byte	0x00, 0xf5, 0x21, 0x00


	//----- nvinfo : EIATTR_SPARSE_MMA_MASK
	.align		4
.L_23:
        /*0058*/ 	.byte	0x03, 0x50
        /*005a*/ 	.short	0x0000


	//----- nvinfo : EIATTR_MAXREG_COUNT
	.align		4
        /*005c*/ 	.byte	0x03, 0x1b
        /*005e*/ 	.short	0x00ff


	//----- nvinfo : EIATTR_NUM_BARRIERS
	.align		4
        /*0060*/ 	.byte	0x02, 0x4c
        /*0062*/ 	.byte	0x01
	.zero		1


	//----- nvinfo : EIATTR_MERCURY_ISA_VERSION
	.align		4
        /*0064*/ 	.byte	0x03, 0x5f
        /*0066*/ 	.short	0x0101


	//----- nvinfo : EIATTR_UNUSED_LOAD_BYTE_OFFSET
	.align		4
        /*0068*/ 	.byte	0x04, 0x44
        /*006a*/ 	.short	(.L_25 - .L_24)


	//   ....[0]....
.L_24:
        /*006c*/ 	.word	0x00000b10
        /*0070*/ 	.word	0x00000fff


	//   ....[1]....
        /*0074*/ 	.word	0x000022a0
        /*0078*/ 	.word	0x00000fff


	//----- nvinfo : EIATTR_VRC_CTA_INIT_COUNT
	.align		4
.L_25:
        /*007c*/ 	.byte	0x02, 0x4a
	.zero		1
	.zero		1


	//----- nvinfo : EIATTR_EXIT_INSTR_OFFSETS
	.align		4
        /*0080*/ 	.byte	0x04, 0x1c
        /*0082*/ 	.short	(.L_27 - .L_26)


	//   ....[0]....
.L_26:
        /*0084*/ 	.word	0x00000c00


	//   ....[1]....
        /*0088*/ 	.word	0x000017d0


	//   ....[2]....
        /*008c*/ 	.word	0x00002390


	//   ....[3]....
        /*0090*/ 	.word	0x00002f70


	//   ....[4]....
        /*0094*/ 	.word	0x00003cc0


	//----- nvinfo : EIATTR_INDIRECT_BRANCH_TARGETS
	.align		4
.L_27:
        /*0098*/ 	.byte	0x04, 0x34
        /*009a*/ 	.short	(.L_29 - .L_28)


	//   ....[0]....
.L_28:
        /*009c*/ 	.word	.L_x_41@srel
        /*00a0*/ 	.short	0x0
        /*00a2*/ 	.short	0x0
        /*00a4*/ 	.word	0x3
        /*00a8*/ 	.word	.L_x_42@srel
        /*00ac*/ 	.word	.L_x_43@srel
        /*00b0*/ 	.word	.L_x_44@srel


	//   ....[1]....
        /*00b4*/ 	.word	.L_x_45@srel
        /*00b8*/ 	.short	0x0
        /*00ba*/ 	.short	0x0
        /*00bc*/ 	.word	0x7
        /*00c0*/ 	.word	.L_x_46@srel
        /*00c4*/ 	.word	.L_x_44@srel
        /*00c8*/ 	.word	.L_x_44@srel
        /*00cc*/ 	.word	.L_x_44@srel
        /*00d0*/ 	.word	.L_x_44@srel
        /*00d4*/ 	.word	.L_x_51@srel
        /*00d8*/ 	.word	.L_x_44@srel


	//----- nvinfo : EIATTR_CBANK_PARAM_SIZE
	.align		4
.L_29:
        /*00dc*/ 	.byte	0x03, 0x19
        /*00de*/ 	.short	0x0020


	//----- nvinfo : EIATTR_PARAM_CBANK
	.align		4
        /*00e0*/ 	.byte	0x04, 0x0a
        /*00e2*/ 	.short	(.L_31 - .L_30)
	.align		4
.L_30:
        /*00e4*/ 	.word	index@(.nv.constant0._Z15MatrixMulKernalPfS_S_ii)
        /*00e8*/ 	.short	0x0380
        /*00ea*/ 	.short	0x0020


	//----- nvinfo : EIATTR_SW_WAR
	.align		4
.L_31:
        /*00ec*/ 	.byte	0x04, 0x36
        /*00ee*/ 	.short	(.L_33 - .L_32)
.L_32:
        /*00f0*/ 	.word	0x00000008
.L_33:


//--------------------- .nv.info._Z20MatrixMulKernalBonusPfS_S_iii --------------------------
	.section	.nv.info._Z20MatrixMulKernalBonusPfS_S_iii,"",@"SHT_CUDA_INFO"
	.sectionflags	@""
	.align	4


	//----- nvinfo : EIATTR_CUDA_API_VERSION
	.align		4
        /*0000*/ 	.byte	0x04, 0x37
        /*0002*/ 	.short	(.L_35 - .L_34)
.L_34:
        /*0004*/ 	.word	0x00000082


	//----- nvinfo : EIATTR_KPARAM_INFO
	.align		4
.L_35:
        /*0008*/ 	.byte	0x04, 0x17
        /*000a*/ 	.short	(.L_37 - .L_36)
.L_36:
        /*000c*/ 	.word	0x00000000
        /*0010*/ 	.short	0x0005
        /*0012*/ 	.short	0x0020
        /*0014*/ 	.byte	0x00, 0xf0, 0x11, 0x00


	//----- nvinfo : EIATTR_KPARAM_INFO
	.align		4
.L_37:
        /*0018*/ 	.byte	0x04, 0x17
        /*001a*/ 	.short	(.L_39 - .L_38)
.L_38:
        /*001c*/ 	.word	0x00000000
        /*0020*/ 	.short	0x0004
        /*0022*/ 	.short	0x001c
        /*0024*/ 	.byte	0x00, 0xf0, 0x11, 0x00


	//----- nvinfo : EIATTR_KPARAM_INFO
	.align		4
.L_39:
        /*0028*/ 	.byte	0x04, 0x17
        /*002a*/ 	.short	(.L_41 - .L_40)
.L_40:
        /*002c*/ 	.word	0x00000000
        /*0030*/ 	.short	0x0003
        /*0032*/ 	.short	0x0018
        /*0034*/ 	.byte	0x00, 0xf0, 0x11, 0x00


	//----- nvinfo : EIATTR_KPARAM_INFO
	.align		4
.L_41:
        /*0038*/ 	.byte	0x04, 0x17
        /*003a*/ 	.short	(.L_43 - .L_42)
.L_42:
        /*003c*/ 	.word	0x00000000
        /*0040*/ 	.short	0x0002
        /*0042*/ 	.short	0x0010
        /*0044*/ 	.byte	0x00, 0xf5, 0x21, 0x00


	//----- nvinfo : EIATTR_KPARAM_INFO
	.align		4
.L_43:
        /*0048*/ 	.byte	0x04, 0x17
        /*004a*/ 	.short	(.L_45 - .L_44)
.L_44:
        /*004c*/ 	.word	0x00000000
        /*0050*/ 	.short	0x0001
        /*0052*/ 	.short	0x0008
        /*0054*/ 	.byte	0x00, 0xf5, 0x21, 0x00


	//----- nvinfo : EIATTR_KPARAM_INFO
	.align		4
.L_45:
        /*0058*/ 	.byte	0x04, 0x17
        /*005a*/ 	.short	(.L_47 - .L_46)
.L_46:
        /*005c*/ 	.word	0x00000000
        /*0060*/ 	.short	0x0000
        /*0062*/ 	.short	0x0000
        /*0064*/ 	.byte	0x00, 0xf5, 0x21, 0x00


	//----- nvinfo : EIATTR_SPARSE_MMA_MASK
	.align		4
.L_47:
        /*0068*/ 	.byte	0x03, 0x50
        /*006a*/ 	.short	0x0000


	//----- nvinfo : EIATTR_MAXREG_COUNT
	.align		4
        /*006c*/ 	.byte	0x03, 0x1b
        /*006e*/ 	.short	0x00ff


	//----- nvinfo : EIATTR_NUM_BARRIERS
	.align		4
        /*0070*/ 	.byte	0x02, 0x4c
        /*0072*/ 	.byte	0x01
	.zero		1


	//----- nvinfo : EIATTR_MERCURY_ISA_VERSION
	.align		4
        /*0074*/ 	.byte	0x03, 0x5f
        /*0076*/ 	.short	0x0101


	//----- nvinfo : EIATTR_VRC_CTA_INIT_COUNT
	.align		4
        /*0078*/ 	.byte	0x02, 0x4a
	.zero		1
	.zero		1


	//----- nvinfo : EIATTR_EXIT_INSTR_OFFSETS
	.align		4
        /*007c*/ 	.byte	0x04, 0x1c
        /*007e*/ 	.short	(.L_49 - .L_48)


	//   ....[0]....
.L_48:
        /*0080*/ 	.word	0x00000a50


	//   ....[1]....
        /*0084*/ 	.word	0x00000ac0


	//----- nvinfo : EIATTR_CBANK_PARAM_SIZE
	.align		4
.L_49:
        /*0088*/ 	.byte	0x03, 0x19
        /*008a*/ 	.short	0x0024


	//----- nvinfo : EIATTR_PARAM_CBANK
	.align		4
        /*008c*/ 	.byte	0x04, 0x0a
        /*008e*/ 	.short	(.L_51 - .L_50)
	.align		4
.L_50:
        /*0090*/ 	.word	index@(.nv.constant0._Z20MatrixMulKernalBonusPfS_S_iii)
        /*0094*/ 	.short	0x0380
        /*0096*/ 	.short	0x0024


	//----- nvinfo : EIATTR_SW_WAR
	.align		4
.L_51:
        /*0098*/ 	.byte	0x04, 0x36
        /*009a*/ 	.short	(.L_53 - .L_52)
.L_52:
        /*009c*/ 	.word	0x00000008
.L_53:


//--------------------- .nv.callgraph             --------------------------
	.section	.nv.callgraph,"",@"SHT_CUDA_CALLGRAPH"
	.align	4
	.sectionentsize	8
	.align		4
        /*0000*/ 	.word	0x00000000
	.align		4
        /*0004*/ 	.word	0xffffffff
	.align		4
        /*0008*/ 	.word	0x00000000
	.align		4
        /*000c*/ 	.word	0xfffffffe
	.align		4
        /*0010*/ 	.word	0x00000000
	.align		4
        /*0014*/ 	.word	0xfffffffd
	.align		4
        /*0018*/ 	.word	0x00000000
	.align		4
        /*001c*/ 	.word	0xfffffffc


//--------------------- .nv.constant2._Z15MatrixMulKernalPfS_S_ii --------------------------
	.section	.nv.constant2._Z15MatrixMulKernalPfS_S_ii,"a",@progbits
	.sectionflags	@""
	.align	4
.nv.constant2._Z15MatrixMulKernalPfS_S_ii:
        /*0000*/ 	.byte	0x10, 0x0c, 0x00, 0x00, 0xc0, 0x00, 0x00, 0x00, 0x80, 0x2f, 0x00, 0x00, 0xa0, 0x23, 0x00, 0x00
        /*0010*/ 	.byte	0x80, 0x2f, 0x00, 0x00, 0x80, 0x2f, 0x00, 0x00, 0x80, 0x2f, 0x00, 0x00, 0x80, 0x2f, 0x00, 0x00
        /*0020*/ 	.byte	0x40, 0x18, 0x00, 0x00, 0x80, 0x2f, 0x00, 0x00


//--------------------- .text._Z15MatrixMulKernalPfS_S_ii --------------------------
	.section	.text._Z15MatrixMulKernalPfS_S_ii,"ax",@progbits
	.align	128
        .global         _Z15MatrixMulKernalPfS_S_ii
        .type           _Z15MatrixMulKernalPfS_S_ii,@function
        .size           _Z15MatrixMulKernalPfS_S_ii,(.L_x_53 - _Z15MatrixMulKernalPfS_S_ii)
        .other          _Z15MatrixMulKernalPfS_S_ii,@"STO_CUDA_ENTRY STV_DEFAULT"
_Z15MatrixMulKernalPfS_S_ii:
.text._Z15MatrixMulKernalPfS_S_ii:
[----:B------:R-:W-:Y:S08]  /*0000*/  LDC R1, c[0x0][0x37c] ;  /* 0x0000df00ff017b82 */ /* 0x000ff00000000800 */
[----:B------:R-:W0:Y:S01]  /*0010*/  LDC R9, c[0x0][0x39c] ;  /* 0x0000e700ff097b82 */ /* 0x000e220000000800 */
[----:B------:R-:W1:Y:S01]  /*0020*/  LDCU.64 UR8, c[0x0][0x358] ;  /* 0x00006b00ff0877ac */ /* 0x000e620008000a00 */
[----:B0-----:R-:W-:-:S04]  /*0030*/  IADD3 R0, PT, PT, R9, -0x2, RZ ;  /* 0xfffffffe09007810 */ /* 0x001fc80007ffe0ff */
[----:B------:R-:W-:-:S04]  /*0040*/  SHF.L.W.U32.HI R0, R0, 0x1f, R0 ;  /* 0x0000001f00007819 */ /* 0x000fc80000010e00 */
[----:B------:R-:W-:-:S13]  /*0050*/  ISETP.GT.AND P0, PT, R0, 0x3, PT ;  /* 0x000000030000780c */ /* 0x000fda0003f04270 */
[----:B-1----:R-:W-:Y:S05]  /*0060*/  @P0 BRA `(.L_x_0) ;  /* 0x0000001400dc0947 */ /* 0x002fea0003800000 */
[----:B------:R-:W-:-:S04]  /*0070*/  VIMNMX.U32 R0, PT, PT, R0, 0x2, PT ;  /* 0x0000000200007848 */ /* 0x000fc80003fe0000 */
[----:B------:R-:W-:-:S04]  /*0080*/  SHF.L.U32 R0, R0, 0x2, RZ ;  /* 0x0000000200007819 */ /* 0x000fc800000006ff */
[----:B------:R-:W0:Y:S02]  /*0090*/  LDC R2, c[0x2][R0] ;  /* 0x0080000000027b82 */ /* 0x000e240000000800 */
[----:B0-----:R-:W-:-:S04]  /*00a0*/  SHF.R.S32.HI R3, RZ, 0x1f, R2 ;  /* 0x0000001fff037819 */ /* 0x001fc80000011402 */
.L_x_41:
[----:B------:R-:W-:Y:S05]  /*00b0*/  BRX R2 -0xc0                                      (*"BRANCH_TARGETS .L_x_42,.L_x_43,.L_x_44"*) ;  /* 0xfffffffc02d07949 */ /* 0x000fea000383ffff */
.L_x_43:
[----:B------:R-:W-:Y:S01]  /*00c0*/  IABS R5, R9 ;  /* 0x0000000900057213 */ /* 0x000fe20000000000 */
[----:B------:R-:W0:Y:S01]  /*00d0*/  LDCU UR4, c[0x0][0x398] ;  /* 0x00007300ff0477ac */ /* 0x000e220008000800 */
[----:B------:R-:W-:Y:S01]  /*00e0*/  S2UR UR5, SR_CTAID.Y ;  /* 0x00000000000579c3 */ /* 0x000fe20000002600 */
[----:B------:R-:W-:Y:S01]  /*00f0*/  MOV R25, RZ ;  /* 0x000000ff00197202 */ /* 0x000fe20000000f00 */
[----:B------:R-:W1:Y:S08]  /*0100*/  I2F.RP R0, R5 ;  /* 0x0000000500007306 */ /* 0x000e700000209400 */
[----:B-1----:R-:W1:Y:S01]  /*0110*/  MUFU.RCP R0, R0 ;  /* 0x0000000000007308 */ /* 0x002e620000001000 */
[----:B0-----:R-:W-:Y:S01]  /*0120*/  IMAD.U32 R4, RZ, RZ, UR4 ;  /* 0x00000004ff047e24 */ /* 0x001fe2000f8e00ff */
[----:B------:R-:W0:Y:S01]  /*0130*/  S2UR UR4, SR_CTAID.X ;  /* 0x00000000000479c3 */ /* 0x000e220000002500 */
[----:B-1----:R-:W-:-:S05]  /*0140*/  IADD3 R2, PT, PT, R0, 0xffffffe, RZ ;  /* 0x0ffffffe00027810 */ /* 0x002fca0007ffe0ff */
[----:B------:R1:W2:Y:S02]  /*0150*/  F2I.FTZ.U32.TRUNC.NTZ R3, R2 ;  /* 0x0000000200037305 */ /* 0x0002a4000021f000 */
[----:B-1----:R-:W-:Y:S01]  /*0160*/  HFMA2 R2, -RZ, RZ, 0, 0 ;  /* 0x00000000ff027431 */ /* 0x002fe200000001ff */
[----:B--2---:R-:W-:-:S05]  /*0170*/  IADD3 R6, PT, PT, RZ, -R3, RZ ;  /* 0x80000003ff067210 */ /* 0x004fca0007ffe0ff */
[----:B------:R-:W-:Y:S01]  /*0180*/  IMAD R7, R6, R5, RZ ;  /* 0x0000000506077224 */ /* 0x000fe200078e02ff */
[----:B------:R-:W-:-:S03]  /*0190*/  IABS R6, R4 ;  /* 0x0000000400067213 */ /* 0x000fc60000000000 */
[----:B------:R-:W-:-:S06]  /*01a0*/  IMAD.HI.U32 R3, R3, R7, R2 ;  /* 0x0000000703037227 */ /* 0x000fcc00078e0002 */
[----:B------:R-:W-:Y:S01]  /*01b0*/  IMAD.HI.U32 R0, R3, R6, RZ ;  /* 0x0000000603007227 */ /* 0x000fe200078e00ff */
[----:B------:R-:W-:-:S04]  /*01c0*/  LOP3.LUT R3, R4, R9, RZ, 0x3c, !PT ;  /* 0x0000000904037212 */ /* 0x000fc800078e3cff */
[----:B------:R-:W-:Y:S02]  /*01d0*/  IADD3 R2, PT, PT, -R0, RZ, RZ ;  /* 0x000000ff00027210 */ /* 0x000fe40007ffe1ff */
[----:B------:R-:W-:-:S03]  /*01e0*/  ISETP.GE.AND P2, PT, R3, RZ, PT ;  /* 0x000000ff0300720c */ /* 0x000fc60003f46270 */
[C---:B------:R-:W-:Y:S02]  /*01f0*/  IMAD R2, R5.reuse, R2, R6 ;  /* 0x0000000205027224 */ /* 0x040fe400078e0206 */
[----:B------:R-:W0:Y:S03]  /*0200*/  LDC R6, c[0x0][0x360] ;  /* 0x0000d800ff067b82 */ /* 0x000e260000000800 */
[----:B------:R-:W-:-:S05]  /*0210*/  ISETP.GT.U32.AND P1, PT, R5, R2, PT ;  /* 0x000000020500720c */ /* 0x000fca0003f24070 */
[----:B------:R-:W1:Y:S08]  /*0220*/  LDC R21, c[0x0][0x364] ;  /* 0x0000d900ff157b82 */ /* 0x000e700000000800 */
[----:B------:R-:W-:Y:S02]  /*0230*/  @!P1 IADD3 R2, PT, PT, R2, -R5, RZ ;  /* 0x8000000502029210 */ /* 0x000fe40007ffe0ff */
[----:B------:R-:W-:-:S02]  /*0240*/  @!P1 IADD3 R0, PT, PT, R0, 0x1, RZ ;  /* 0x0000000100009810 */ /* 0x000fc40007ffe0ff */
[----:B------:R-:W-:Y:S02]  /*0250*/  ISETP.GE.U32.AND P0, PT, R2, R5, PT ;  /* 0x000000050200720c */ /* 0x000fe40003f06070 */
[----:B------:R-:W0:Y:S01]  /*0260*/  S2R R5, SR_TID.X ;  /* 0x0000000000057919 */ /* 0x000e220000002100 */
[----:B------:R-:W-:Y:S01]  /*0270*/  ISETP.NE.AND P1, PT, R9, RZ, PT ;  /* 0x000000ff0900720c */ /* 0x000fe20003f25270 */
[----:B------:R-:W1:Y:S09]  /*0280*/  S2R R2, SR_TID.Y ;  /* 0x0000000000027919 */ /* 0x000e720000002200 */
[----:B------:R-:W-:-:S05]  /*0290*/  @P0 VIADD R0, R0, 0x1 ;  /* 0x0000000100000836 */ /* 0x000fca0000000000 */
[----:B------:R-:W-:Y:S02]  /*02a0*/  @!P2 IADD3 R0, PT, PT, -R0, RZ, RZ ;  /* 0x000000ff0000a210 */ /* 0x000fe40007ffe1ff */
[----:B------:R-:W-:-:S04]  /*02b0*/  @!P1 LOP3.LUT R0, RZ, R9, RZ, 0x33, !PT ;  /* 0x00000009ff009212 */ /* 0x000fc800078e33ff */
[----:B------:R-:W-:Y:S01]  /*02c0*/  ISETP.GE.AND P0, PT, R0, 0x1, PT ;  /* 0x000000010000780c */ /* 0x000fe20003f06270 */
[----:B0-----:R-:W-:Y:S02]  /*02d0*/  IMAD R23, R6, UR4, R5 ;  /* 0x0000000406177c24 */ /* 0x001fe4000f8e0205 */
[----:B-1----:R-:W-:-:S10]  /*02e0*/  IMAD R21, R21, UR5, R2 ;  /* 0x0000000515157c24 */ /* 0x002fd4000f8e0202 */
[----:B------:R-:W-:Y:S05]  /*02f0*/  @!P0 BRA `(.L_x_1) ;  /* 0x0000000800308947 */ /* 0x000fea0003800000 */
[----:B------:R-:W0:Y:S01]  /*0300*/  S2UR UR6, SR_CgaCtaId ;  /* 0x00000000000679c3 */ /* 0x000e220000008800 */
[----:B------:R-:W-:Y:S01]  /*0310*/  UMOV UR4, 0x400 ;  /* 0x0000040000047882 */ /* 0x000fe20000000000 */
[C---:B------:R-:W-:Y:S01]  /*0320*/  LOP3.LUT R7, R9.reuse, 0x7, RZ, 0xc0, !PT ;  /* 0x0000000709077812 */ /* 0x040fe200078ec0ff */
[----:B------:R-:W-:Y:S01]  /*0330*/  UIADD3 UR5, UPT, UPT, UR4, 0x20, URZ ;  /* 0x0000002004057890 */ /* 0x000fe2000fffe0ff */
[C---:B------:R-:W-:Y:S01]  /*0340*/  LOP3.LUT R16, R9.reuse, 0xf, RZ, 0xc0, !PT ;  /* 0x0000000f09107812 */ /* 0x040fe200078ec0ff */
[----:B------:R-:W-:Y:S01]  /*0350*/  UIADD3 UR4, UPT, UPT, UR4, 0x60, URZ ;  /* 0x0000006004047890 */ /* 0x000fe2000fffe0ff */
[----:B------:R-:W-:Y:S01]  /*0360*/  IADD3 R3, PT, PT, R9, -0x1, RZ ;  /* 0xffffffff09037810 */ /* 0x000fe20007ffe0ff */
[----:B------:R-:W-:Y:S01]  /*0370*/  VIADD R8, R7, 0xffffffff ;  /* 0xffffffff07087836 */ /* 0x000fe20000000000 */
[----:B------:R-:W-:Y:S01]  /*0380*/  IADD3 R6, PT, PT, R16, -0x1, RZ ;  /* 0xffffffff10067810 */ /* 0x000fe20007ffe0ff */
[----:B------:R-:W-:Y:S01]  /*0390*/  IMAD R22, R21, R4, R5 ;  /* 0x0000000415167224 */ /* 0x000fe200078e0205 */
[----:B------:R-:W-:-:S02]  /*03a0*/  ISETP.GE.U32.AND P0, PT, R3, 0xf, PT ;  /* 0x0000000f0300780c */ /* 0x000fc40003f06070 */
[----:B------:R-:W-:Y:S02]  /*03b0*/  ISETP.GE.U32.AND P1, PT, R6, 0x7, PT ;  /* 0x000000070600780c */ /* 0x000fe40003f26070 */
[----:B------:R-:W-:Y:S02]  /*03c0*/  ISETP.GE.U32.AND P2, PT, R8, 0x3, PT ;  /* 0x000000030800780c */ /* 0x000fe40003f46070 */
[C---:B------:R-:W-:Y:S02]  /*03d0*/  LOP3.LUT R6, R9.reuse, 0x7ffffff0, RZ, 0xc0, !PT ;  /* 0x7ffffff009067812 */ /* 0x040fe400078ec0ff */
[----:B------:R-:W-:Y:S02]  /*03e0*/  LOP3.LUT R3, R9, 0x3, RZ, 0xc0, !PT ;  /* 0x0000000309037812 */ /* 0x000fe400078ec0ff */
[----:B------:R-:W-:Y:S01]  /*03f0*/  MOV R25, RZ ;  /* 0x000000ff00197202 */ /* 0x000fe20000000f00 */
[----:B0-----:R-:W-:Y:S02]  /*0400*/  ULEA UR5, UR6, UR5, 0x18 ;  /* 0x0000000506057291 */ /* 0x001fe4000f8ec0ff */
[----:B------:R-:W-:-:S04]  /*0410*/  ULEA UR4, UR6, UR4, 0x18 ;  /* 0x0000000406047291 */ /* 0x000fc8000f8ec0ff */
[C---:B------:R-:W-:Y:S02]  /*0420*/  LEA R20, R2.reuse, UR5, 0x4 ;  /* 0x0000000502147c11 */ /* 0x040fe4000f8e20ff */
[C---:B------:R-:W-:Y:S01]  /*0430*/  LEA R19, R5.reuse, UR4, 0x2 ;  /* 0x0000000405137c11 */ /* 0x040fe2000f8e10ff */
[----:B------:R-:W-:Y:S01]  /*0440*/  UMOV UR4, URZ ;  /* 0x000000ff00047c82 */ /* 0x000fe20008000000 */
[----:B------:R-:W-:Y:S02]  /*0450*/  LEA R18, R5, R20, 0x2 ;  /* 0x0000001405127211 */ /* 0x000fe400078e10ff */
[----:B------:R-:W-:-:S07]  /*0460*/  LEA R17, R2, R19, 0x4 ;  /* 0x0000001302117211 */ /* 0x000fce00078e20ff */
.L_x_7:
[----:B0-----:R-:W0:Y:S08]  /*0470*/  LDC.64 R4, c[0x0][0x398] ;  /* 0x0000e600ff047b82 */ /* 0x001e300000000a00 */
[----:B------:R-:W1:Y:S08]  /*0480*/  LDC.64 R10, c[0x0][0x380] ;  /* 0x0000e000ff0a7b82 */ /* 0x000e700000000a00 */
[----:B------:R-:W2:Y:S01]  /*0490*/  LDC.64 R8, c[0x0][0x388] ;  /* 0x0000e200ff087b82 */ /* 0x000ea20000000a00 */
[----:B0-----:R-:W-:-:S02]  /*04a0*/  IMAD R12, R5, UR4, R2 ;  /* 0x00000004050c7c24 */ /* 0x001fc4000f8e0202 */
[----:B------:R-:W-:Y:S02]  /*04b0*/  IMAD R13, R5, UR4, R22 ;  /* 0x00000004050d7c24 */ /* 0x000fe4000f8e0216 */
[----:B------:R-:W-:Y:S02]  /*04c0*/  IMAD R15, R12, R4, R23 ;  /* 0x000000040c0f7224 */ /* 0x000fe400078e0217 */
[----:B-1----:R-:W-:-:S06]  /*04d0*/  IMAD.WIDE R10, R13, 0x4, R10 ;  /* 0x000000040d0a7825 */ /* 0x002fcc00078e020a */
[----:B------:R-:W3:Y:S01]  /*04e0*/  LDG.E R11, desc[UR8][R10.64] ;  /* 0x000000080a0b7981 */ /* 0x000ee2000c1e1900 */
[----:B--2---:R-:W-:-:S06]  /*04f0*/  IMAD.WIDE R8, R15, 0x4, R8 ;  /* 0x000000040f087825 */ /* 0x004fcc00078e0208 */
[----:B------:R-:W2:Y:S01]  /*0500*/  LDG.E R8, desc[UR8][R8.64] ;  /* 0x0000000808087981 */ /* 0x000ea2000c1e1900 */
[----:B------:R-:W-:Y:S01]  /*0510*/  ISETP.GE.AND P4, PT, R5, 0x1, PT ;  /* 0x000000010500780c */ /* 0x000fe20003f86270 */
[----:B------:R-:W-:-:S06]  /*0520*/  UIADD3 UR4, UPT, UPT, UR4, 0x1, URZ ;  /* 0x0000000104047890 */ /* 0x000fcc000fffe0ff */
[----:B------:R-:W-:Y:S01]  /*0530*/  ISETP.NE.AND P3, PT, R0, UR4, PT ;  /* 0x0000000400007c0c */ /* 0x000fe2000bf65270 */
[----:B---3--:R0:W-:Y:S04]  /*0540*/  STS [R18], R11 ;  /* 0x0000000b12007388 */ /* 0x0081e80000000800 */
[----:B--2---:R0:W-:Y:S01]  /*0550*/  STS [R17], R8 ;  /* 0x0000000811007388 */ /* 0x0041e20000000800 */
[----:B------:R-:W-:Y:S06]  /*0560*/  BAR.SYNC.DEFER_BLOCKING 0x0 ;  /* 0x0000000000007b1d */ /* 0x000fec0000010000 */
[----:B------:R-:W-:Y:S05]  /*0570*/  @!P4 BRA `(.L_x_2) ;  /* 0x000000040088c947 */ /* 0x000fea0003800000 */
[----:B------:R-:W-:Y:S01]  /*0580*/  HFMA2 R5, -RZ, RZ, 0, 0 ;  /* 0x00000000ff057431 */ /* 0x000fe200000001ff */
[----:B------:R-:W-:Y:S06]  /*0590*/  @!P0 BRA `(.L_x_3) ;  /* 0x0000000000ac8947 */ /* 0x000fec0003800000 */
[----:B------:R-:W-:-:S07]  /*05a0*/  IMAD.MOV.U32 R27, RZ, RZ, RZ ;  /* 0x000000ffff1b7224 */ /* 0x000fce00078e00ff */
.L_x_4:
[C---:B------:R-:W-:Y:S02]  /*05b0*/  LEA R5, R27.reuse, R19, 0x4 ;  /* 0x000000131b057211 */ /* 0x040fe400078e20ff */
[C---:B------:R-:W-:Y:S02]  /*05c0*/  LEA R24, R27.reuse, R20, 0x2 ;  /* 0x000000141b187211 */ /* 0x040fe400078e10ff */
[----:B------:R-:W-:Y:S01]  /*05d0*/  IADD3 R27, PT, PT, R27, 0x10, RZ ;  /* 0x000000101b1b7810 */ /* 0x000fe20007ffe0ff */
[----:B0-----:R-:W-:Y:S03]  /*05e0*/  LDS R8, [R5] ;  /* 0x0000000005087984 */ /* 0x001fe60000000800 */
[----:B------:R-:W-:Y:S01]  /*05f0*/  ISETP.NE.AND P4, PT, R27, R6, PT ;  /* 0x000000061b00720c */ /* 0x000fe20003f85270 */
[----:B------:R-:W0:Y:S04]  /*0600*/  LDS.128 R12, [R24] ;  /* 0x00000000180c7984 */ /* 0x000e280000000c00 */
[----:B------:R-:W1:Y:S04]  /*0610*/  LDS R9, [R5+0x10] ;  /* 0x0000100005097984 */ /* 0x000e680000000800 */
[----:B------:R-:W2:Y:S04]  /*0620*/  LDS R10, [R5+0x20] ;  /* 0x00002000050a7984 */ /* 0x000ea80000000800 */
[----:B------:R-:W3:Y:S01]  /*0630*/  LDS R26, [R5+0x30] ;  /* 0x00003000051a7984 */ /* 0x000ee20000000800 */
[----:B0-----:R-:W-:-:S03]  /*0640*/  FFMA R8, R12, R8, R25 ;  /* 0x000000080c087223 */ /* 0x001fc60000000019 */
[----:B------:R-:W-:Y:S01]  /*0650*/  LDS R12, [R5+0x60] ;  /* 0x00006000050c7984 */ /* 0x000fe20000000800 */
[----:B-1----:R-:W-:-:S03]  /*0660*/  FFMA R9, R9, R13, R8 ;  /* 0x0000000d09097223 */ /* 0x002fc60000000008 */
[----:B------:R-:W-:Y:S01]  /*0670*/  LDS R13, [R5+0x40] ;  /* 0x00004000050d7984 */ /* 0x000fe20000000800 */
[----:B--2---:R-:W-:-:S03]  /*0680*/  FFMA R25, R10, R14, R9 ;  /* 0x0000000e0a197223 */ /* 0x004fc60000000009 */
[----:B------:R-:W0:Y:S01]  /*0690*/  LDS.128 R8, [R24+0x10] ;  /* 0x0000100018087984 */ /* 0x000e220000000c00 */
[----:B---3--:R-:W-:-:S03]  /*06a0*/  FFMA R15, R26, R15, R25 ;  /* 0x0000000f1a0f7223 */ /* 0x008fc60000000019 */
[----:B------:R-:W1:Y:S04]  /*06b0*/  LDS R25, [R5+0x50] ;  /* 0x0000500005197984 */ /* 0x000e680000000800 */
[----:B------:R-:W2:Y:S01]  /*06c0*/  LDS R26, [R5+0x70] ;  /* 0x00007000051a7984 */ /* 0x000ea20000000800 */
[----:B0-----:R-:W-:-:S04]  /*06d0*/  FFMA R8, R8, R13, R15 ;  /* 0x0000000d08087223 */ /* 0x001fc8000000000f */
[----:B-1----:R-:W-:Y:S02]  /*06e0*/  FFMA R25, R25, R9, R8 ;  /* 0x0000000919197223 */ /* 0x002fe40000000008 */
[----:B------:R-:W-:Y:S02]  /*06f0*/  LDS R9, [R5+0x80] ;  /* 0x0000800005097984 */ /* 0x000fe40000000800 */
[----:B------:R-:W-:Y:S02]  /*0700*/  FFMA R25, R12, R10, R25 ;  /* 0x0000000a0c197223 */ /* 0x000fe40000000019 */
[----:B------:R-:W0:Y:S02]  /*0710*/  LDS.128 R12, [R24+0x20] ;  /* 0x00002000180c7984 */ /* 0x000e240000000c00 */
[----:B--2---:R-:W-:Y:S02]  /*0720*/  FFMA R11, R26, R11, R25 ;  /* 0x0000000b1a0b7223 */ /* 0x004fe40000000019 */
[----:B------:R-:W1:Y:S04]  /*0730*/  LDS R25, [R5+0x90] ;  /* 0x0000900005197984 */ /* 0x000e680000000800 */
[----:B------:R-:W2:Y:S04]  /*0740*/  LDS R8, [R5+0xa0] ;  /* 0x0000a00005087984 */ /* 0x000ea80000000800 */
[----:B------:R-:W-:Y:S01]  /*0750*/  LDS R26, [R5+0xd0] ;  /* 0x0000d000051a7984 */ /* 0x000fe20000000800 */
[----:B0-----:R-:W-:-:S04]  /*0760*/  FFMA R12, R12, R9, R11 ;  /* 0x000000090c0c7223 */ /* 0x001fc8000000000b */
[----:B-1----:R-:W-:Y:S02]  /*0770*/  FFMA R25, R25, R13, R12 ;  /* 0x0000000d19197223 */ /* 0x002fe4000000000c */
[----:B------:R-:W0:Y:S02]  /*0780*/  LDS R12, [R5+0xb0] ;  /* 0x0000b000050c7984 */ /* 0x000e240000000800 */
[----:B--2---:R-:W-:Y:S02]  /*0790*/  FFMA R29, R8, R14, R25 ;  /* 0x0000000e081d7223 */ /* 0x004fe40000000019 */
[----:B------:R-:W-:Y:S04]  /*07a0*/  LDS R13, [R5+0xc0] ;  /* 0x0000c000050d7984 */ /* 0x000fe80000000800 */
[----:B------:R-:W1:Y:S04]  /*07b0*/  LDS.128 R8, [R24+0x30] ;  /* 0x0000300018087984 */ /* 0x000e680000000c00 */
[----:B------:R-:W2:Y:S04]  /*07c0*/  LDS R25, [R5+0xe0] ;  /* 0x0000e00005197984 */ /* 0x000ea80000000800 */
[----:B------:R-:W3:Y:S01]  /*07d0*/  LDS R14, [R5+0xf0] ;  /* 0x0000f000050e7984 */ /* 0x000ee20000000800 */
[----:B0-----:R-:W-:-:S04]  /*07e0*/  FFMA R15, R12, R15, R29 ;  /* 0x0000000f0c0f7223 */ /* 0x001fc8000000001d */
[----:B-1----:R-:W-:-:S04]  /*07f0*/  FFMA R8, R8, R13, R15 ;  /* 0x0000000d08087223 */ /* 0x002fc8000000000f */
[----:B------:R-:W-:-:S04]  /*0800*/  FFMA R8, R26, R9, R8 ;  /* 0x000000091a087223 */ /* 0x000fc80000000008 */
[----:B--2---:R-:W-:-:S04]  /*0810*/  FFMA R25, R25, R10, R8 ;  /* 0x0000000a19197223 */ /* 0x004fc80000000008 */
[----:B---3--:R-:W-:Y:S01]  /*0820*/  FFMA R25, R14, R11, R25 ;  /* 0x0000000b0e197223 */ /* 0x008fe20000000019 */
[----:B------:R-:W-:Y:S06]  /*0830*/  @P4 BRA `(.L_x_4) ;  /* 0xfffffffc005c4947 */ /* 0x000fec000383ffff */
[----:B------:R-:W-:-:S07]  /*0840*/  MOV R5, R6 ;  /* 0x0000000600057202 */ /* 0x000fce0000000f00 */
.L_x_3:
[----:B------:R-:W-:-:S13]  /*0850*/  ISETP.NE.AND P4, PT, R16, RZ, PT ;  /* 0x000000ff1000720c */ /* 0x000fda0003f85270 */
[----:B------:R-:W-:Y:S05]  /*0860*/  @!P4 BRA `(.L_x_2) ;  /* 0x0000000000ccc947 */ /* 0x000fea0003800000 */
[----:B------:R-:W-:Y:S01]  /*0870*/  ISETP.NE.AND P4, PT, R7, RZ, PT ;  /* 0x000000ff0700720c */ /* 0x000fe20003f85270 */
[----:B------:R-:W-:-:S12]  /*0880*/  @!P1 BRA `(.L_x_5) ;  /* 0x0000000000549947 */ /* 0x000fd80003800000 */
[C---:B------:R-:W-:Y:S01]  /*0890*/  IMAD R24, R5.reuse, 0x10, R19 ;  /* 0x0000001005187824 */ /* 0x040fe200078e0213 */
[C---:B------:R-:W-:Y:S02]  /*08a0*/  LEA R26, R5.reuse, R20, 0x2 ;  /* 0x00000014051a7211 */ /* 0x040fe400078e10ff */
[----:B------:R-:W-:Y:S02]  /*08b0*/  IADD3 R5, PT, PT, R5, 0x8, RZ ;  /* 0x0000000805057810 */ /* 0x000fe40007ffe0ff */
[----:B------:R-:W-:Y:S04]  /*08c0*/  LDS R12, [R24] ;  /* 0x00000000180c7984 */ /* 0x000fe80000000800 */
[----:B0-----:R-:W0:Y:S04]  /*08d0*/  LDS.128 R8, [R26] ;  /* 0x000000001a087984 */ /* 0x001e280000000c00 */
[----:B------:R-:W1:Y:S04]  /*08e0*/  LDS R13, [R24+0x10] ;  /* 0x00001000180d7984 */ /* 0x000e680000000800 */
[----:B------:R-:W2:Y:S04]  /*08f0*/  LDS R14, [R24+0x20] ;  /* 0x00002000180e7984 */ /* 0x000ea80000000800 */
[----:B------:R-:W-:Y:S01]  /*0900*/  LDS R29, [R24+0x50] ;  /* 0x00005000181d7984 */ /* 0x000fe20000000800 */
[----:B0-----:R-:W-:-:S03]  /*0910*/  FFMA R8, R8, R12, R25 ;  /* 0x0000000c08087223 */ /* 0x001fc60000000019 */
[----:B------:R-:W-:Y:S01]  /*0920*/  LDS R25, [R24+0x60] ;  /* 0x0000600018197984 */ /* 0x000fe20000000800 */
[----:B-1----:R-:W-:-:S03]  /*0930*/  FFMA R13, R13, R9, R8 ;  /* 0x000000090d0d7223 */ /* 0x002fc60000000008 */
[----:B------:R-:W0:Y:S01]  /*0940*/  LDS R8, [R24+0x30] ;  /* 0x0000300018087984 */ /* 0x000e220000000800 */
[----:B--2---:R-:W-:-:S03]  /*0950*/  FFMA R27, R14, R10, R13 ;  /* 0x0000000a0e1b7223 */ /* 0x004fc6000000000d */
[----:B------:R-:W-:Y:S04]  /*0960*/  LDS R9, [R24+0x40] ;  /* 0x0000400018097984 */ /* 0x000fe80000000800 */
[----:B------:R-:W1:Y:S04]  /*0970*/  LDS.128 R12, [R26+0x10] ;  /* 0x000010001a0c7984 */ /* 0x000e680000000c00 */
[----:B------:R-:W2:Y:S01]  /*0980*/  LDS R10, [R24+0x70] ;  /* 0x00007000180a7984 */ /* 0x000ea20000000800 */
[----:B0-----:R-:W-:-:S04]  /*0990*/  FFMA R11, R8, R11, R27 ;  /* 0x0000000b080b7223 */ /* 0x001fc8000000001b */
[----:B-1----:R-:W-:-:S04]  /*09a0*/  FFMA R12, R12, R9, R11 ;  /* 0x000000090c0c7223 */ /* 0x002fc8000000000b */
[----:B------:R-:W-:-:S04]  /*09b0*/  FFMA R12, R29, R13, R12 ;  /* 0x0000000d1d0c7223 */ /* 0x000fc8000000000c */
[----:B------:R-:W-:-:S04]  /*09c0*/  FFMA R25, R25, R14, R12 ;  /* 0x0000000e19197223 */ /* 0x000fc8000000000c */
[----:B--2---:R-:W-:-:S07]  /*09d0*/  FFMA R25, R10, R15, R25 ;  /* 0x0000000f0a197223 */ /* 0x004fce0000000019 */
.L_x_5:
[----:B------:R-:W-:Y:S05]  /*09e0*/  @!P4 BRA `(.L_x_2) ;  /* 0x00000000006cc947 */ /* 0x000fea0003800000 */
[----:B------:R-:W-:Y:S01]  /*09f0*/  ISETP.NE.AND P4, PT, R3, RZ, PT ;  /* 0x000000ff0300720c */ /* 0x000fe20003f85270 */
[----:B------:R-:W-:-:S12]  /*0a00*/  @!P2 BRA `(.L_x_6) ;  /* 0x000000000030a947 */ /* 0x000fd80003800000 */
[C---:B0-----:R-:W-:Y:S02]  /*0a10*/  LEA R8, R5.reuse, R20, 0x2 ;  /* 0x0000001405087211 */ /* 0x041fe400078e10ff */
[C---:B------:R-:W-:Y:S01]  /*0a20*/  LEA R12, R5.reuse, R19, 0x4 ;  /* 0x00000013050c7211 */ /* 0x040fe200078e20ff */
[----:B------:R-:W-:-:S03]  /*0a30*/  VIADD R5, R5, 0x4 ;  /* 0x0000000405057836 */ /* 0x000fc60000000000 */
[----:B------:R-:W-:Y:S04]  /*0a40*/  LDS.128 R8, [R8] ;  /* 0x0000000008087984 */ /* 0x000fe80000000c00 */
[----:B------:R-:W0:Y:S04]  /*0a50*/  LDS R13, [R12] ;  /* 0x000000000c0d7984 */ /* 0x000e280000000800 */
[----:B------:R-:W1:Y:S04]  /*0a60*/  LDS R15, [R12+0x10] ;  /* 0x000010000c0f7984 */ /* 0x000e680000000800 */
[----:B------:R-:W2:Y:S04]  /*0a70*/  LDS R24, [R12+0x20] ;  /* 0x000020000c187984 */ /* 0x000ea80000000800 */
[----:B------:R-:W3:Y:S01]  /*0a80*/  LDS R27, [R12+0x30] ;  /* 0x000030000c1b7984 */ /* 0x000ee20000000800 */
[----:B0-----:R-:W-:-:S04]  /*0a90*/  FFMA R14, R8, R13, R25 ;  /* 0x0000000d080e7223 */ /* 0x001fc80000000019 */
[----:B-1----:R-:W-:-:S04]  /*0aa0*/  FFMA R9, R15, R9, R14 ;  /* 0x000000090f097223 */ /* 0x002fc8000000000e */
[----:B--2---:R-:W-:-:S04]  /*0ab0*/  FFMA R10, R24, R10, R9 ;  /* 0x0000000a180a7223 */ /* 0x004fc80000000009 */
[----:B---3--:R-:W-:-:S07]  /*0ac0*/  FFMA R25, R27, R11, R10 ;  /* 0x0000000b1b197223 */ /* 0x008fce000000000a */
.L_x_6:
[----:B------:R-:W-:Y:S05]  /*0ad0*/  @!P4 BRA `(.L_x_2) ;  /* 0x000000000030c947 */ /* 0x000fea0003800000 */
[C---:B0-----:R-:W-:Y:S02]  /*0ae0*/  LEA R8, R5.reuse, R20, 0x2 ;  /* 0x0000001405087211 */ /* 0x041fe400078e10ff */
[----:B------:R-:W-:Y:S02]  /*0af0*/  LEA R13, R5, R19, 0x4 ;  /* 0x00000013050d7211 */ /* 0x000fe400078e20ff */
[----:B------:R-:W-:Y:S02]  /*0b00*/  ISETP.NE.AND P4, PT, R3, 0x1, PT ;  /* 0x000000010300780c */ /* 0x000fe40003f85270 */
[----:B------:R-:W-:Y:S04]  /*0b10*/  LDS.128 R8, [R8] ;  /* 0x0000000008087984 */ /* 0x000fe80000000c00 */
[----:B------:R-:W0:Y:S02]  /*0b20*/  LDS R5, [R13] ;  /* 0x000000000d057984 */ /* 0x000e240000000800 */
[----:B0-----:R-:W-:-:S05]  /*0b30*/  FFMA R25, R8, R5, R25 ;  /* 0x0000000508197223 */ /* 0x001fca0000000019 */
[----:B------:R-:W-:Y:S05]  /*0b40*/  @!P4 BRA `(.L_x_2) ;  /* 0x000000000014c947 */ /* 0x000fea0003800000 */
[----:B------:R-:W-:Y:S01]  /*0b50*/  ISETP.NE.AND P4, PT, R3, 0x2, PT ;  /* 0x000000020300780c */ /* 0x000fe20003f85270 */
[----:B------:R-:W0:-:S12]  /*0b60*/  LDS R8, [R13+0x10] ;  /* 0x000010000d087984 */ /* 0x000e180000000800 */
[----:B------:R-:W1:Y:S01]  /*0b70*/  @P4 LDS R12, [R13+0x20] ;  /* 0x000020000d0c4984 */ /* 0x000e620000000800 */
[----:B0-----:R-:W-:-:S04]  /*0b80*/  FFMA R25, R8, R9, R25 ;  /* 0x0000000908197223 */ /* 0x001fc80000000019 */
[----:B-1----:R-:W-:-:S07]  /*0b90*/  @P4 FFMA R25, R12, R10, R25 ;  /* 0x0000000a0c194223 */ /* 0x002fce0000000019 */
.L_x_2:
[----:B------:R-:W-:Y:S06]  /*0ba0*/  BAR.SYNC.DEFER_BLOCKING 0x0 ;  /* 0x0000000000007b1d */ /* 0x000fec0000010000 */
[----:B------:R-:W-:Y:S05]  /*0bb0*/  @P3 BRA `(.L_x_7) ;  /* 0xfffffff8002c3947 */ /* 0x000fea000383ffff */
.L_x_1:
[----:B------:R-:W1:Y:S01]  /*0bc0*/  LDC.64 R2, c[0x0][0x390] ;  /* 0x0000e400ff027b82 */ /* 0x000e620000000a00 */
[----:B------:R-:W-:-:S04]  /*0bd0*/  IMAD R21, R21, R4, R23 ;  /* 0x0000000415157224 */ /* 0x000fc800078e0217 */
[----:B-1----:R-:W-:-:S05]  /*0be0*/  IMAD.WIDE R2, R21, 0x4, R2 ;  /* 0x0000000415027825 */ /* 0x002fca00078e0202 */
[----:B------:R-:W-:Y:S01]  /*0bf0*/  STG.E desc[UR8][R2.64], R25 ;  /* 0x0000001902007986 */ /* 0x000fe2000c101908 */
[----:B------:R-:W-:Y:S05]  /*0c00*/  EXIT ;  /* 0x000000000000794d */ /* 0x000fea0003800000 */
.L_x_42:
[----:B------:R-:W-:Y:S01]  /*0c10*/  IABS R0, R9 ;  /* 0x0000000900007213 */ /* 0x000fe20000000000 */
[----:B------:R-:W0:Y:S01]  /*0c20*/  LDCU UR4, c[0x0][0x398] ;  /* 0x00007300ff0477ac */ /* 0x000e220008000800 */
[----:B------:R-:W1:Y:S01]  /*0c30*/  S2R R21, SR_TID.X ;  /* 0x0000000000157919 */ /* 0x000e620000002100 */
[----:B------:R-:W-:Y:S01]  /*0c40*/  S2UR UR5, SR_CTAID.Y ;  /* 0x00000000000579c3 */ /* 0x000fe20000002600 */
[----:B------:R-:W2:Y:S01]  /*0c50*/  I2F.RP R4, R0 ;  /* 0x0000000000047306 */ /* 0x000ea20000209400 */
[----:B------:R-:W-:-:S07]  /*0c60*/  HFMA2 R19, -RZ, RZ, 0, 0 ;  /* 0x00000000ff137431 */ /* 0x000fce00000001ff */
[----:B--2---:R-:W2:Y:S01]  /*0c70*/  MUFU.RCP R4, R4 ;  /* 0x0000000400047308 */ /* 0x004ea20000001000 */
[----:B0-----:R-:W-:Y:S01]  /*0c80*/  IMAD.U32 R12, RZ, RZ, UR4 ;  /* 0x00000004ff0c7e24 */ /* 0x001fe2000f8e00ff */
[----:B------:R-:W1:Y:S04]  /*0c90*/  S2UR UR4, SR_CTAID.X ;  /* 0x00000000000479c3 */ /* 0x000e680000002500 */
[----:B------:R-:W-:Y:S02]  /*0ca0*/  IABS R6, R12 ;  /* 0x0000000c00067213 */ /* 0x000fe40000000000 */
[----:B--2---:R-:W-:-:S04]  /*0cb0*/  IADD3 R2, PT, PT, R4, 0xffffffe, RZ ;  /* 0x0ffffffe04027810 */ /* 0x004fc80007ffe0ff */
[----:B------:R0:W2:Y:S02]  /*0cc0*/  F2I.FTZ.U32.TRUNC.NTZ R3, R2 ;  /* 0x0000000200037305 */ /* 0x0000a4000021f000 */
[----:B0-----:R-:W-:Y:S01]  /*0cd0*/  HFMA2 R2, -RZ, RZ, 0, 0 ;  /* 0x00000000ff027431 */ /* 0x001fe200000001ff */
[----:B--2---:R-:W-:-:S05]  /*0ce0*/  IADD3 R5, PT, PT, RZ, -R3, RZ ;  /* 0x80000003ff057210 */ /* 0x004fca0007ffe0ff */
[----:B------:R-:W-:-:S04]  /*0cf0*/  IMAD R5, R5, R0, RZ ;  /* 0x0000000005057224 */ /* 0x000fc800078e02ff */
[----:B------:R-:W-:Y:S01]  /*0d00*/  IMAD.HI.U32 R5, R3, R5, R2 ;  /* 0x0000000503057227 */ /* 0x000fe200078e0002 */
[----:B------:R-:W-:-:S05]  /*0d10*/  MOV R3, R6 ;  /* 0x0000000600037202 */ /* 0x000fca0000000f00 */
[----:B------:R-:W-:-:S05]  /*0d20*/  IMAD.HI.U32 R2, R5, R3, RZ ;  /* 0x0000000305027227 */ /* 0x000fca00078e00ff */
[----:B------:R-:W-:-:S05]  /*0d30*/  IADD3 R4, PT, PT, -R2, RZ, RZ ;  /* 0x000000ff02047210 */ /* 0x000fca0007ffe1ff */
[----:B------:R-:W-:-:S05]  /*0d40*/  IMAD R3, R0, R4, R3 ;  /* 0x0000000400037224 */ /* 0x000fca00078e0203 */
[----:B------:R-:W-:-:S13]  /*0d50*/  ISETP.GT.U32.AND P0, PT, R0, R3, PT ;  /* 0x000000030000720c */ /* 0x000fda0003f04070 */
[-C--:B------:R-:W-:Y:S01]  /*0d60*/  @!P0 IADD3 R3, PT, PT, R3, -R0.reuse, RZ ;  /* 0x8000000003038210 */ /* 0x080fe20007ffe0ff */
[----:B------:R-:W-:Y:S01]  /*0d70*/  @!P0 VIADD R2, R2, 0x1 ;  /* 0x0000000102028836 */ /* 0x000fe20000000000 */
[----:B------:R-:W-:Y:S02]  /*0d80*/  ISETP.NE.AND P0, PT, R9, RZ, PT ;  /* 0x000000ff0900720c */ /* 0x000fe40003f05270 */
[----:B------:R-:W-:Y:S02]  /*0d90*/  ISETP.GE.U32.AND P1, PT, R3, R0, PT ;  /* 0x000000000300720c */ /* 0x000fe40003f26070 */
[----:B------:R-:W-:Y:S01]  /*0da0*/  LOP3.LUT R3, R12, R9, RZ, 0x3c, !PT ;  /* 0x000000090c037212 */ /* 0x000fe200078e3cff */
[----:B------:R-:W0:Y:S03]  /*0db0*/  S2R R0, SR_TID.Y ;  /* 0x0000000000007919 */ /* 0x000e260000002200 */
[----:B------:R-:W-:-:S02]  /*0dc0*/  ISETP.GE.AND P2, PT, R3, RZ, PT ;  /* 0x000000ff0300720c */ /* 0x000fc40003f46270 */
[----:B------:R-:W1:Y:S05]  /*0dd0*/  LDC R3, c[0x0][0x360] ;  /* 0x0000d800ff037b82 */ /* 0x000e6a0000000800 */
[----:B------:R-:W-:-:S03]  /*0de0*/  @P1 IADD3 R2, PT, PT, R2, 0x1, RZ ;  /* 0x0000000102021810 */ /* 0x000fc60007ffe0ff */
[----:B------:R-:W0:Y:S03]  /*0df0*/  LDC R5, c[0x0][0x364] ;  /* 0x0000d900ff057b82 */ /* 0x000e260000000800 */
[----:B------:R-:W-:Y:S02]  /*0e00*/  @!P2 IADD3 R2, PT, PT, -R2, RZ, RZ ;  /* 0x000000ff0202a210 */ /* 0x000fe40007ffe1ff */
[----:B------:R-:W-:-:S04]  /*0e10*/  @!P0 LOP3.LUT R2, RZ, R9, RZ, 0x33, !PT ;  /* 0x00000009ff028212 */ /* 0x000fc800078e33ff */
[----:B------:R-:W-:Y:S01]  /*0e20*/  ISETP.GE.AND P0, PT, R2, 0x1, PT ;  /* 0x000000010200780c */ /* 0x000fe20003f06270 */
[----:B-1----:R-:W-:Y:S02]  /*0e30*/  IMAD R3, R3, UR4, R21 ;  /* 0x0000000403037c24 */ /* 0x002fe4000f8e0215 */
[----:B0-----:R-:W-:-:S10]  /*0e40*/  IMAD R5, R5, UR5, R0 ;  /* 0x0000000505057c24 */ /* 0x001fd4000f8e0200 */
[----:B------:R-:W-:Y:S05]  /*0e50*/  @!P0 BRA `(.L_x_8) ;  /* 0x00000008004c8947 */ /* 0x000fea0003800000 */
[----:B------:R-:W0:Y:S01]  /*0e60*/  S2UR UR5, SR_CgaCtaId ;  /* 0x00000000000579c3 */ /* 0x000e220000008800 */
[----:B------:R-:W-:Y:S01]  /*0e70*/  UMOV UR4, 0x400 ;  /* 0x0000040000047882 */ /* 0x000fe20000000000 */
[C---:B------:R-:W-:Y:S02]  /*0e80*/  LOP3.LUT R6, R9.reuse, 0x7, RZ, 0xc0, !PT ;  /* 0x0000000709067812 */ /* 0x040fe400078ec0ff */
[C---:B------:R-:W-:Y:S02]  /*0e90*/  LOP3.LUT R4, R9.reuse, 0xf, RZ, 0xc0, !PT ;  /* 0x0000000f09047812 */ /* 0x040fe400078ec0ff */
[----:B------:R-:W-:Y:S02]  /*0ea0*/  IADD3 R10, PT, PT, R6, -0x1, RZ ;  /* 0xffffffff060a7810 */ /* 0x000fe40007ffe0ff */
[----:B------:R-:W-:Y:S01]  /*0eb0*/  IADD3 R7, PT, PT, R9, -0x1, RZ ;  /* 0xffffffff09077810 */ /* 0x000fe20007ffe0ff */
[----:B------:R-:W-:Y:S01]  /*0ec0*/  VIADD R8, R4, 0xffffffff ;  /* 0xffffffff04087836 */ /* 0x000fe20000000000 */
[----:B------:R-:W-:-:S02]  /*0ed0*/  ISETP.GE.U32.AND P3, PT, R10, 0x3, PT ;  /* 0x000000030a00780c */ /* 0x000fc40003f66070 */
[----:B------:R-:W-:Y:S02]  /*0ee0*/  ISETP.GE.U32.AND P1, PT, R7, 0xf, PT ;  /* 0x0000000f0700780c */ /* 0x000fe40003f26070 */
[----:B------:R-:W-:Y:S01]  /*0ef0*/  ISETP.GE.U32.AND P2, PT, R8, 0x7, PT ;  /* 0x000000070800780c */ /* 0x000fe20003f46070 */
[----:B------:R-:W-:Y:S01]  /*0f00*/  IMAD R8, R5, R12, R21 ;  /* 0x0000000c05087224 */ /* 0x000fe200078e0215 */
[C---:B------:R-:W-:Y:S02]  /*0f10*/  LOP3.LUT R7, R9.reuse, 0x7ffffff0, RZ, 0xc0, !PT ;  /* 0x7ffffff009077812 */ /* 0x040fe400078ec0ff */
[----:B------:R-:W-:Y:S02]  /*0f20*/  LOP3.LUT R9, R9, 0x3, RZ, 0xc0, !PT ;  /* 0x0000000309097812 */ /* 0x000fe400078ec0ff */
[----:B------:R-:W-:Y:S01]  /*0f30*/  MOV R19, RZ ;  /* 0x000000ff00137202 */ /* 0x000fe20000000f00 */
[----:B0-----:R-:W-:Y:S02]  /*0f40*/  ULEA UR6, UR5, UR4, 0x18 ;  /* 0x0000000405067291 */ /* 0x001fe4000f8ec0ff */
[----:B------:R-:W-:-:S04]  /*0f50*/  UIADD3 UR4, UPT, UPT, UR4, 0x10, URZ ;  /* 0x0000001004047890 */ /* 0x000fc8000fffe0ff */
[----:B------:R-:W-:Y:S01]  /*0f60*/  ULEA UR4, UR5, UR4, 0x18 ;  /* 0x0000000405047291 */ /* 0x000fe2000f8ec0ff */
[----:B------:R-:W-:-:S05]  /*0f70*/  LEA R10, R0, UR6, 0x3 ;  /* 0x00000006000a7c11 */ /* 0x000fca000f8e18ff */
[C---:B------:R-:W-:Y:S01]  /*0f80*/  LEA R11, R21.reuse, UR4, 0x2 ;  /* 0x00000004150b7c11 */ /* 0x040fe2000f8e10ff */
[----:B------:R-:W-:Y:S01]  /*0f90*/  UMOV UR4, URZ ;  /* 0x000000ff00047c82 */ /* 0x000fe20008000000 */
[----:B------:R-:W-:Y:S02]  /*0fa0*/  LEA R21, R21, R10, 0x2 ;  /* 0x0000000a15157211 */ /* 0x000fe400078e10ff */
[----:B------:R-:W-:-:S07]  /*0fb0*/  LEA R20, R0, R11, 0x3 ;  /* 0x0000000b00147211 */ /* 0x000fce00078e18ff */
.L_x_14:
        /* <DEDUP_REMOVED lines=17> */
[----:B------:R-:W-:Y:S01]  /*10d0*/  IMAD.MOV.U32 R13, RZ, RZ, RZ ;  /* 0x000000ffff0d7224 */ /* 0x000fe200078e00ff */
[----:B------:R-:W-:Y:S06]  /*10e0*/  @!P1 BRA `(.L_x_10) ;  /* 0x0000000000bc9947 */ /* 0x000fec0003800000 */
[----:B------:R-:W-:-:S07]  /*10f0*/  MOV R22, RZ ;  /* 0x000000ff00167202 */ /* 0x000fce0000000f00 */
.L_x_11:
[C---:B------:R-:W-:Y:S02]  /*1100*/  LEA R13, R22.reuse, R11, 0x3 ;  /* 0x0000000b160d7211 */ /* 0x040fe400078e18ff */
[C---:B------:R-:W-:Y:S02]  /*1110*/  LEA R23, R22.reuse, R10, 0x2 ;  /* 0x0000000a16177211 */ /* 0x040fe400078e10ff */
[----:B------:R-:W-:Y:S01]  /*1120*/  IADD3 R22, PT, PT, R22, 0x10, RZ ;  /* 0x0000001016167810 */ /* 0x000fe20007ffe0ff */
[----:B------:R-:W-:Y:S03]  /*1130*/  LDS R24, [R13] ;  /* 0x000000000d187984 */ /* 0x000fe60000000800 */
[----:B------:R-:W-:Y:S01]  /*1140*/  ISETP.NE.AND P4, PT, R22, R7, PT ;  /* 0x000000071600720c */ /* 0x000fe20003f85270 */
[----:B0-----:R-:W0:Y:S04]  /*1150*/  LDS.64 R16, [R23] ;  /* 0x0000000017107984 */ /* 0x001e280000000a00 */
[----:B------:R-:W1:Y:S04]  /*1160*/  LDS R27, [R13+0x8] ;  /* 0x000008000d1b7984 */ /* 0x000e680000000800 */
[----:B------:R-:W-:Y:S04]  /*1170*/  LDS R25, [R13+0x10] ;  /* 0x000010000d197984 */ /* 0x000fe80000000800 */
[----:B------:R-:W2:Y:S04]  /*1180*/  LDS.64 R14, [R23+0x8] ;  /* 0x00000800170e7984 */ /* 0x000ea80000000a00 */
[----:B------:R-:W3:Y:S04]  /*1190*/  LDS R18, [R13+0x18] ;  /* 0x000018000d127984 */ /* 0x000ee80000000800 */
[----:B------:R-:W-:Y:S01]  /*11a0*/  LDS R26, [R13+0x48] ;  /* 0x000048000d1a7984 */ /* 0x000fe20000000800 */
[----:B0-----:R-:W-:-:S03]  /*11b0*/  FFMA R16, R16, R24, R19 ;  /* 0x0000001810107223 */ /* 0x001fc60000000013 */
[----:B------:R-:W-:Y:S01]  /*11c0*/  LDS R19, [R13+0x20] ;  /* 0x000020000d137984 */ /* 0x000fe20000000800 */
[----:B-1----:R-:W-:-:S03]  /*11d0*/  FFMA R27, R27, R17, R16 ;  /* 0x000000111b1b7223 */ /* 0x002fc60000000010 */
[----:B------:R-:W0:Y:S04]  /*11e0*/  LDS.64 R16, [R23+0x10] ;  /* 0x0000100017107984 */ /* 0x000e280000000a00 */
[----:B------:R-:W1:Y:S01]  /*11f0*/  LDS R24, [R13+0x28] ;  /* 0x000028000d187984 */ /* 0x000e620000000800 */
[----:B--2---:R-:W-:-:S04]  /*1200*/  FFMA R25, R14, R25, R27 ;  /* 0x000000190e197223 */ /* 0x004fc8000000001b */
[----:B---3--:R-:W-:Y:S02]  /*1210*/  FFMA R27, R18, R15, R25 ;  /* 0x0000000f121b7223 */ /* 0x008fe40000000019 */
[----:B------:R-:W-:Y:S04]  /*1220*/  LDS R25, [R13+0x30] ;  /* 0x000030000d197984 */ /* 0x000fe80000000800 */
[----:B------:R-:W2:Y:S04]  /*1230*/  LDS.64 R14, [R23+0x18] ;  /* 0x00001800170e7984 */ /* 0x000ea80000000a00 */
[----:B------:R-:W3:Y:S01]  /*1240*/  LDS R18, [R13+0x38] ;  /* 0x000038000d127984 */ /* 0x000ee20000000800 */
[----:B0-----:R-:W-:-:S04]  /*1250*/  FFMA R19, R16, R19, R27 ;  /* 0x0000001310137223 */ /* 0x001fc8000000001b */
[----:B-1----:R-:W-:Y:S02]  /*1260*/  FFMA R27, R24, R17, R19 ;  /* 0x00000011181b7223 */ /* 0x002fe40000000013 */
[----:B------:R-:W-:Y:S04]  /*1270*/  LDS R19, [R13+0x40] ;  /* 0x000040000d137984 */ /* 0x000fe80000000800 */
[----:B------:R-:W0:Y:S04]  /*1280*/  LDS.64 R16, [R23+0x20] ;  /* 0x0000200017107984 */ /* 0x000e280000000a00 */
[----:B------:R-:W-:Y:S01]  /*1290*/  LDS R24, [R13+0x58] ;  /* 0x000058000d187984 */ /* 0x000fe20000000800 */
[----:B--2---:R-:W-:-:S04]  /*12a0*/  FFMA R25, R14, R25, R27 ;  /* 0x000000190e197223 */ /* 0x004fc8000000001b */
[----:B---3--:R-:W-:Y:S02]  /*12b0*/  FFMA R27, R18, R15, R25 ;  /* 0x0000000f121b7223 */ /* 0x008fe40000000019 */
[----:B------:R-:W-:Y:S04]  /*12c0*/  LDS R25, [R13+0x50] ;  /* 0x000050000d197984 */ /* 0x000fe80000000800 */
[----:B------:R-:W1:Y:S01]  /*12d0*/  LDS.64 R14, [R23+0x28] ;  /* 0x00002800170e7984 */ /* 0x000e620000000a00 */
[----:B0-----:R-:W-:-:S03]  /*12e0*/  FFMA R19, R16, R19, R27 ;  /* 0x0000001310137223 */ /* 0x001fc6000000001b */
[----:B------:R-:W-:Y:S01]  /*12f0*/  LDS R27, [R13+0x60] ;  /* 0x000060000d1b7984 */ /* 0x000fe20000000800 */
[----:B------:R-:W-:-:S03]  /*1300*/  FFMA R19, R26, R17, R19 ;  /* 0x000000111a137223 */ /* 0x000fc60000000013 */
[----:B------:R-:W0:Y:S04]  /*1310*/  LDS.64 R16, [R23+0x30] ;  /* 0x0000300017107984 */ /* 0x000e280000000a00 */
[----:B------:R-:W-:Y:S01]  /*1320*/  LDS R26, [R13+0x78] ;  /* 0x000078000d1a7984 */ /* 0x000fe20000000800 */
[----:B-1----:R-:W-:-:S03]  /*1330*/  FFMA R29, R14, R25, R19 ;  /* 0x000000190e1d7223 */ /* 0x002fc60000000013 */
[----:B------:R-:W1:Y:S01]  /*1340*/  LDS R14, [R13+0x68] ;  /* 0x000068000d0e7984 */ /* 0x000e620000000800 */
[----:B------:R-:W-:-:S03]  /*1350*/  FFMA R15, R24, R15, R29 ;  /* 0x0000000f180f7223 */ /* 0x000fc6000000001d */
[----:B------:R-:W-:Y:S04]  /*1360*/  LDS R25, [R13+0x70] ;  /* 0x000070000d197984 */ /* 0x000fe80000000800 */
[----:B------:R-:W2:Y:S01]  /*1370*/  LDS.64 R18, [R23+0x38] ;  /* 0x0000380017127984 */ /* 0x000ea20000000a00 */
[----:B0-----:R-:W-:-:S04]  /*1380*/  FFMA R15, R16, R27, R15 ;  /* 0x0000001b100f7223 */ /* 0x001fc8000000000f */
[----:B-1----:R-:W-:-:S04]  /*1390*/  FFMA R15, R14, R17, R15 ;  /* 0x000000110e0f7223 */ /* 0x002fc8000000000f */
[----:B--2---:R-:W-:-:S04]  /*13a0*/  FFMA R15, R18, R25, R15 ;  /* 0x00000019120f7223 */ /* 0x004fc8000000000f */
[----:B------:R-:W-:Y:S01]  /*13b0*/  FFMA R19, R26, R19, R15 ;  /* 0x000000131a137223 */ /* 0x000fe2000000000f */
[----:B------:R-:W-:Y:S06]  /*13c0*/  @P4 BRA `(.L_x_11) ;  /* 0xfffffffc004c4947 */ /* 0x000fec000383ffff */
[----:B------:R-:W-:-:S07]  /*13d0*/  MOV R13, R7 ;  /* 0x00000007000d7202 */ /* 0x000fce0000000f00 */
.L_x_10:
        /* <DEDUP_REMOVED lines=8> */
[----:B0-----:R-:W0:Y:S04]  /*1460*/  LDS.64 R16, [R23] ;  /* 0x0000000017107984 */ /* 0x001e280000000a00 */
[----:B------:R-:W1:Y:S04]  /*1470*/  LDS R27, [R22+0x8] ;  /* 0x00000800161b7984 */ /* 0x000e680000000800 */
[----:B------:R-:W-:Y:S04]  /*1480*/  LDS R25, [R22+0x10] ;  /* 0x0000100016197984 */ /* 0x000fe80000000800 */
[----:B------:R-:W2:Y:S04]  /*1490*/  LDS.64 R14, [R23+0x8] ;  /* 0x00000800170e7984 */ /* 0x000ea80000000a00 */
[----:B------:R-:W3:Y:S04]  /*14a0*/  LDS R24, [R22+0x18] ;  /* 0x0000180016187984 */ /* 0x000ee80000000800 */
[----:B------:R-:W-:Y:S01]  /*14b0*/  LDS R26, [R22+0x38] ;  /* 0x00003800161a7984 */ /* 0x000fe20000000800 */
[----:B0-----:R-:W-:-:S04]  /*14c0*/  FFMA R16, R16, R18, R19 ;  /* 0x0000001210107223 */ /* 0x001fc80000000013 */
[----:B-1----:R-:W-:Y:S02]  /*14d0*/  FFMA R19, R27, R17, R16 ;  /* 0x000000111b137223 */ /* 0x002fe40000000010 */
[----:B------:R-:W-:Y:S04]  /*14e0*/  LDS R27, [R22+0x20] ;  /* 0x00002000161b7984 */ /* 0x000fe80000000800 */
[----:B------:R-:W0:Y:S01]  /*14f0*/  LDS.64 R16, [R23+0x10] ;  /* 0x0000100017107984 */ /* 0x000e220000000a00 */
[----:B--2---:R-:W-:-:S03]  /*1500*/  FFMA R29, R14, R25, R19 ;  /* 0x000000190e1d7223 */ /* 0x004fc60000000013 */
[----:B------:R-:W1:Y:S01]  /*1510*/  LDS R14, [R22+0x28] ;  /* 0x00002800160e7984 */ /* 0x000e620000000800 */
[----:B---3--:R-:W-:-:S03]  /*1520*/  FFMA R15, R24, R15, R29 ;  /* 0x0000000f180f7223 */ /* 0x008fc6000000001d */
[----:B------:R-:W-:Y:S04]  /*1530*/  LDS R25, [R22+0x30] ;  /* 0x0000300016197984 */ /* 0x000fe80000000800 */
[----:B------:R-:W2:Y:S01]  /*1540*/  LDS.64 R18, [R23+0x18] ;  /* 0x0000180017127984 */ /* 0x000ea20000000a00 */
[----:B0-----:R-:W-:-:S04]  /*1550*/  FFMA R15, R16, R27, R15 ;  /* 0x0000001b100f7223 */ /* 0x001fc8000000000f */
[----:B-1----:R-:W-:-:S04]  /*1560*/  FFMA R15, R14, R17, R15 ;  /* 0x000000110e0f7223 */ /* 0x002fc8000000000f */
[----:B--2---:R-:W-:-:S04]  /*1570*/  FFMA R15, R18, R25, R15 ;  /* 0x00000019120f7223 */ /* 0x004fc8000000000f */
[----:B------:R-:W-:-:S07]  /*1580*/  FFMA R19, R26, R19, R15 ;  /* 0x000000131a137223 */ /* 0x000fce000000000f */
.L_x_12:
[----:B------:R-:W-:Y:S05]  /*1590*/  @!P4 BRA `(.L_x_9) ;  /* 0x000000000074c947 */ /* 0x000fea0003800000 */
[----:B------:R-:W-:Y:S01]  /*15a0*/  ISETP.NE.AND P4, PT, R9, RZ, PT ;  /* 0x000000ff0900720c */ /* 0x000fe20003f85270 */
[----:B------:R-:W-:-:S12]  /*15b0*/  @!P3 BRA `(.L_x_13) ;  /* 0x000000000034b947 */ /* 0x000fd80003800000 */
[C---:B------:R-:W-:Y:S02]  /*15c0*/  LEA R22, R13.reuse, R11, 0x3 ;  /* 0x0000000b0d167211 */ /* 0x040fe400078e18ff */
[C---:B------:R-:W-:Y:S02]  /*15d0*/  LEA R18, R13.reuse, R10, 0x2 ;  /* 0x0000000a0d127211 */ /* 0x040fe400078e10ff */
[----:B------:R-:W-:Y:S01]  /*15e0*/  IADD3 R13, PT, PT, R13, 0x4, RZ ;  /* 0x000000040d0d7810 */ /* 0x000fe20007ffe0ff */
[----:B------:R-:W-:Y:S04]  /*15f0*/  LDS R23, [R22] ;  /* 0x0000000016177984 */ /* 0x000fe80000000800 */
[----:B0-----:R-:W0:Y:S04]  /*1600*/  LDS.64 R14, [R18] ;  /* 0x00000000120e7984 */ /* 0x001e280000000a00 */
[----:B------:R-:W1:Y:S04]  /*1610*/  LDS R25, [R22+0x8] ;  /* 0x0000080016197984 */ /* 0x000e680000000800 */
[----:B------:R-:W-:Y:S04]  /*1620*/  LDS R24, [R22+0x10] ;  /* 0x0000100016187984 */ /* 0x000fe80000000800 */
[----:B------:R-:W2:Y:S04]  /*1630*/  LDS.64 R16, [R18+0x8] ;  /* 0x0000080012107984 */ /* 0x000ea80000000a00 */
[----:B------:R-:W3:Y:S01]  /*1640*/  LDS R27, [R22+0x18] ;  /* 0x00001800161b7984 */ /* 0x000ee20000000800 */
[----:B0-----:R-:W-:-:S04]  /*1650*/  FFMA R14, R14, R23, R19 ;  /* 0x000000170e0e7223 */ /* 0x001fc80000000013 */
[----:B-1----:R-:W-:-:S04]  /*1660*/  FFMA R15, R25, R15, R14 ;  /* 0x0000000f190f7223 */ /* 0x002fc8000000000e */
[----:B--2---:R-:W-:-:S04]  /*1670*/  FFMA R16, R16, R24, R15 ;  /* 0x0000001810107223 */ /* 0x004fc8000000000f */
[----:B---3--:R-:W-:-:S07]  /*1680*/  FFMA R19, R27, R17, R16 ;  /* 0x000000111b137223 */ /* 0x008fce0000000010 */
.L_x_13:
[----:B------:R-:W-:Y:S05]  /*1690*/  @!P4 BRA `(.L_x_9) ;  /* 0x000000000034c947 */ /* 0x000fea0003800000 */
[C---:B------:R-:W-:Y:S01]  /*16a0*/  IMAD R17, R13.reuse, 0x8, R11 ;  /* 0x000000080d117824 */ /* 0x040fe200078e020b */
[----:B0-----:R-:W-:Y:S02]  /*16b0*/  LEA R16, R13, R10, 0x2 ;  /* 0x0000000a0d107211 */ /* 0x001fe400078e10ff */
[----:B------:R-:W-:Y:S02]  /*16c0*/  ISETP.NE.AND P4, PT, R9, 0x1, PT ;  /* 0x000000010900780c */ /* 0x000fe40003f85270 */
[----:B------:R-:W-:Y:S04]  /*16d0*/  LDS R13, [R17] ;  /* 0x00000000110d7984 */ /* 0x000fe80000000800 */
[----:B------:R-:W0:Y:S02]  /*16e0*/  LDS.64 R14, [R16] ;  /* 0x00000000100e7984 */ /* 0x000e240000000a00 */
[----:B0-----:R-:W-:-:S05]  /*16f0*/  FFMA R19, R14, R13, R19 ;  /* 0x0000000d0e137223 */ /* 0x001fca0000000013 */
[----:B------:R-:W-:Y:S05]  /*1700*/  @!P4 BRA `(.L_x_9) ;  /* 0x000000000018c947 */ /* 0x000fea0003800000 */
[----:B------:R-:W-:Y:S01]  /*1710*/  ISETP.NE.AND P4, PT, R9, 0x2, PT ;  /* 0x000000020900780c */ /* 0x000fe20003f85270 */
[----:B------:R-:W0:-:S12]  /*1720*/  LDS R14, [R17+0x8] ;  /* 0x00000800110e7984 */ /* 0x000e180000000800 */
[----:B------:R-:W-:Y:S04]  /*1730*/  @P4 LDS R16, [R16+0x8] ;  /* 0x0000080010104984 */ /* 0x000fe80000000800 */
[----:B------:R-:W1:Y:S01]  /*1740*/  @P4 LDS R13, [R17+0x10] ;  /* 0x00001000110d4984 */ /* 0x000e620000000800 */
[----:B0-----:R-:W-:-:S04]  /*1750*/  FFMA R19, R14, R15, R19 ;  /* 0x0000000f0e137223 */ /* 0x001fc80000000013 */
[----:B-1----:R-:W-:-:S07]  /*1760*/  @P4 FFMA R19, R16, R13, R19 ;  /* 0x0000000d10134223 */ /* 0x002fce0000000013 */
.L_x_9:
[----:B------:R-:W-:Y:S06]  /*1770*/  BAR.SYNC.DEFER_BLOCKING 0x0 ;  /* 0x0000000000007b1d */ /* 0x000fec0000010000 */
[----:B------:R-:W-:Y:S05]  /*1780*/  @P0 BRA `(.L_x_14) ;  /* 0xfffffff8000c0947 */ /* 0x000fea000383ffff */
.L_x_8:
[----:B------:R-:W1:Y:S01]  /*1790*/  LDC.64 R6, c[0x0][0x390] ;  /* 0x0000e400ff067b82 */ /* 0x000e620000000a00 */
[----:B------:R-:W-:-:S04]  /*17a0*/  IMAD R3, R5, R12, R3 ;  /* 0x0000000c05037224 */ /* 0x000fc800078e0203 */
[----:B-1----:R-:W-:-:S05]  /*17b0*/  IMAD.WIDE R2, R3, 0x4, R6 ;  /* 0x0000000403027825 */ /* 0x002fca00078e0206 */
[----:B------:R-:W-:Y:S01]  /*17c0*/  STG.E desc[UR8][R2.64], R19 ;  /* 0x0000001302007986 */ /* 0x000fe2000c101908 */
[----:B------:R-:W-:Y:S05]  /*17d0*/  EXIT ;  /* 0x000000000000794d */ /* 0x000fea0003800000 */
.L_x_0:
[----:B------:R-:W-:-:S04]  /*17e0*/  MOV R3, 0xfffffffc ;  /* 0xfffffffc00037802 */ /* 0x000fc80000000f00 */
[----:B------:R-:W-:-:S04]  /*17f0*/  VIADDMNMX.U32 R0, R0, R3, 0x6, PT ;  /* 0x0000000600007446 */ /* 0x000fc80003800003 */
[----:B------:R-:W-:-:S04]  /*1800*/  SHF.L.U32 R0, R0, 0x2, RZ ;  /* 0x0000000200007819 */ /* 0x000fc800000006ff */
[----:B------:R-:W0:Y:S02]  /*1810*/  LDC R2, c[0x2][R0+0xc] ;  /* 0x0080030000027b82 */ /* 0x000e240000000800 */
[----:B0-----:R-:W-:-:S04]  /*1820*/  SHF.R.S32.HI R3, RZ, 0x1f, R2 ;  /* 0x0000001fff037819 */ /* 0x001fc80000011402 */
.L_x_45:
[----:B------:R-:W-:Y:S05]  /*1830*/  BRX R2 -0x1840                                    (*"BRANCH_TARGETS .L_x_46,.L_x_44,.L_x_51"*) ;  /* 0xffffffe402f07949 */ /* 0x000fea000383ffff */
.L_x_51:
[----:B------:R-:W-:Y:S01]  /*1840*/  IABS R0, R9 ;  /* 0x0000000900007213 */ /* 0x000fe20000000000 */
[----:B------:R-:W0:Y:S01]  /*1850*/  LDCU UR4, c[0x0][0x398] ;  /* 0x00007300ff0477ac */ /* 0x000e220008000800 */
[----:B------:R-:W1:Y:S01]  /*1860*/  S2R R18, SR_TID.X ;  /* 0x0000000000127919 */ /* 0x000e620000002100 */
[----:B------:R-:W1:Y:S01]  /*1870*/  LDC R23, c[0x0][0x360] ;  /* 0x0000d800ff177b82 */ /* 0x000e620000000800 */
[----:B------:R-:W2:Y:S01]  /*1880*/  I2F.RP R5, R0 ;  /* 0x0000000000057306 */ /* 0x000ea20000209400 */
[----:B------:R-:W-:Y:S01]  /*1890*/  HFMA2 R25, -RZ, RZ, 0, 0 ;  /* 0x00000000ff197431 */ /* 0x000fe200000001ff */
[----:B------:R-:W3:Y:S05]  /*18a0*/  S2R R16, SR_TID.Y ;  /* 0x0000000000107919 */ /* 0x000eea0000002200 */
[----:B------:R-:W-:Y:S01]  /*18b0*/  S2UR UR5, SR_CTAID.Y ;  /* 0x00000000000579c3 */ /* 0x000fe20000002600 */
[----:B--2---:R-:W2:Y:S01]  /*18c0*/  MUFU.RCP R5, R5 ;  /* 0x0000000500057308 */ /* 0x004ea20000001000 */
[----:B0-----:R-:W-:-:S06]  /*18d0*/  IMAD.U32 R4, RZ, RZ, UR4 ;  /* 0x00000004ff047e24 */ /* 0x001fcc000f8e00ff */
[----:B------:R-:W1:Y:S01]  /*18e0*/  S2UR UR4, SR_CTAID.X ;  /* 0x00000000000479c3 */ /* 0x000e620000002500 */
[----:B------:R-:W-:-:S07]  /*18f0*/  IABS R6, R4 ;  /* 0x0000000400067213 */ /* 0x000fce0000000000 */
[----:B------:R-:W3:Y:S01]  /*1900*/  LDC R21, c[0x0][0x364] ;  /* 0x0000d900ff157b82 */ /* 0x000ee20000000800 */
[----:B--2---:R-:W-:-:S04]  /*1910*/  IADD3 R2, PT, PT, R5, 0xffffffe, RZ ;  /* 0x0ffffffe05027810 */ /* 0x004fc80007ffe0ff */
[----:B------:R0:W2:Y:S01]  /*1920*/  F2I.FTZ.U32.TRUNC.NTZ R3, R2 ;  /* 0x0000000200037305 */ /* 0x0000a2000021f000 */
[----:B-1----:R-:W-:Y:S02]  /*1930*/  IMAD R23, R23, UR4, R18 ;  /* 0x0000000417177c24 */ /* 0x002fe4000f8e0212 */
[----:B0-----:R-:W-:Y:S02]  /*1940*/  HFMA2 R2, -RZ, RZ, 0, 0 ;  /* 0x00000000ff027431 */ /* 0x001fe400000001ff */
[----:B---3--:R-:W-:Y:S01]  /*1950*/  IMAD R21, R21, UR5, R16 ;  /* 0x0000000515157c24 */ /* 0x008fe2000f8e0210 */
        /* <DEDUP_REMOVED lines=8> */
[-C--:B------:R-:W-:Y:S02]  /*19e0*/  @!P0 IADD3 R3, PT, PT, R3, -R0.reuse, RZ ;  /* 0x8000000003038210 */ /* 0x080fe40007ffe0ff */
[----:B------:R-:W-:Y:S02]  /*19f0*/  @!P0 IADD3 R7, PT, PT, R7, 0x1, RZ ;  /* 0x0000000107078810 */ /* 0x000fe40007ffe0ff */
[----:B------:R-:W-:Y:S02]  /*1a00*/  ISETP.GE.U32.AND P1, PT, R3, R0, PT ;  /* 0x000000000300720c */ /* 0x000fe40003f26070 */
[----:B------:R-:W-:Y:S02]  /*1a10*/  LOP3.LUT R0, R4, R9, RZ, 0x3c, !PT ;  /* 0x0000000904007212 */ /* 0x000fe400078e3cff */
[----:B------:R-:W-:Y:S02]  /*1a20*/  ISETP.NE.AND P0, PT, R9, RZ, PT ;  /* 0x000000ff0900720c */ /* 0x000fe40003f05270 */
[----:B------:R-:W-:-:S07]  /*1a30*/  ISETP.GE.AND P2, PT, R0, RZ, PT ;  /* 0x000000ff0000720c */ /* 0x000fce0003f46270 */
[----:B------:R-:W-:-:S06]  /*1a40*/  @P1 VIADD R7, R7, 0x1 ;  /* 0x0000000107071836 */ /* 0x000fcc0000000000 */
[----:B------:R-:W-:Y:S02]  /*1a50*/  @!P2 IADD3 R7, PT, PT, -R7, RZ, RZ ;  /* 0x000000ff0707a210 */ /* 0x000fe40007ffe1ff */
[----:B------:R-:W-:-:S04]  /*1a60*/  @!P0 LOP3.LUT R7, RZ, R9, RZ, 0x33, !PT ;  /* 0x00000009ff078212 */ /* 0x000fc800078e33ff */
[----:B------:R-:W-:-:S13]  /*1a70*/  ISETP.GE.AND P0, PT, R7, 0x1, PT ;  /* 0x000000010700780c */ /* 0x000fda0003f06270 */
[----:B------:R-:W-:Y:S05]  /*1a80*/  @!P0 BRA `(.L_x_15) ;  /* 0x0000000800308947 */ /* 0x000fea0003800000 */
[----:B------:R-:W0:Y:S01]  /*1a90*/  S2R R8, SR_CgaCtaId ;  /* 0x0000000000087919 */ /* 0x000e220000008800 */
[----:B------:R-:W-:Y:S01]  /*1aa0*/  MOV R5, 0x400 ;  /* 0x0000040000057802 */ /* 0x000fe20000000f00 */
[----:B------:R-:W-:Y:S01]  /*1ab0*/  IMAD R22, R21, R4, R18 ;  /* 0x0000000415167224 */ /* 0x000fe200078e0212 */
[----:B------:R-:W-:Y:S01]  /*1ac0*/  IADD3 R0, PT, PT, R9, -0x1, RZ ;  /* 0xffffffff09007810 */ /* 0x000fe20007ffe0ff */
[----:B------:R-:W-:Y:S01]  /*1ad0*/  UMOV UR4, URZ ;  /* 0x000000ff00047c82 */ /* 0x000fe20008000000 */
[C---:B------:R-:W-:Y:S02]  /*1ae0*/  IADD3 R2, PT, PT, R5.reuse, 0x3c0, RZ ;  /* 0x000003c005027810 */ /* 0x040fe40007ffe0ff */
[----:B------:R-:W-:Y:S02]  /*1af0*/  IADD3 R5, PT, PT, R5, 0xa00, RZ ;  /* 0x00000a0005057810 */ /* 0x000fe40007ffe0ff */
[----:B------:R-:W-:Y:S02]  /*1b00*/  LOP3.LUT R6, R9, 0xf, RZ, 0xc0, !PT ;  /* 0x0000000f09067812 */ /* 0x000fe400078ec0ff */
[----:B------:R-:W-:-:S02]  /*1b10*/  ISETP.GE.U32.AND P1, PT, R0, 0xf, PT ;  /* 0x0000000f0000780c */ /* 0x000fc40003f26070 */
[----:B------:R-:W-:Y:S01]  /*1b20*/  LOP3.LUT R0, R9, 0x7, RZ, 0xc0, !PT ;  /* 0x0000000709007812 */ /* 0x000fe200078ec0ff */
[----:B------:R-:W-:Y:S01]  /*1b30*/  VIADD R10, R6, 0xffffffff ;  /* 0xffffffff060a7836 */ /* 0x000fe20000000000 */
[----:B------:R-:W-:Y:S02]  /*1b40*/  MOV R25, RZ ;  /* 0x000000ff00197202 */ /* 0x000fe40000000f00 */
[----:B------:R-:W-:Y:S02]  /*1b50*/  IADD3 R11, PT, PT, R0, -0x1, RZ ;  /* 0xffffffff000b7810 */ /* 0x000fe40007ffe0ff */
[----:B------:R-:W-:Y:S02]  /*1b60*/  ISETP.GE.U32.AND P2, PT, R10, 0x7, PT ;  /* 0x000000070a00780c */ /* 0x000fe40003f46070 */
[----:B------:R-:W-:Y:S02]  /*1b70*/  ISETP.GE.U32.AND P3, PT, R11, 0x3, PT ;  /* 0x000000030b00780c */ /* 0x000fe40003f66070 */
[----:B0-----:R-:W-:-:S02]  /*1b80*/  LEA R3, R8, R2, 0x18 ;  /* 0x0000000208037211 */ /* 0x001fc400078ec0ff */
[----:B------:R-:W-:Y:S02]  /*1b90*/  LEA R5, R8, R5, 0x18 ;  /* 0x0000000508057211 */ /* 0x000fe400078ec0ff */
[C---:B------:R-:W-:Y:S01]  /*1ba0*/  LOP3.LUT R2, R9.reuse, 0x7ffffff0, RZ, 0xc0, !PT ;  /* 0x7ffffff009027812 */ /* 0x040fe200078ec0ff */
[----:B------:R-:W-:Y:S01]  /*1bb0*/  IMAD R20, R16, 0x50, R3 ;  /* 0x0000005010147824 */ /* 0x000fe200078e0203 */
[C---:B------:R-:W-:Y:S02]  /*1bc0*/  LEA R19, R18.reuse, R5, 0x2 ;  /* 0x0000000512137211 */ /* 0x040fe400078e10ff */
[----:B------:R-:W-:Y:S02]  /*1bd0*/  LOP3.LUT R3, R9, 0x3, RZ, 0xc0, !PT ;  /* 0x0000000309037812 */ /* 0x000fe400078ec0ff */
[----:B------:R-:W-:Y:S01]  /*1be0*/  LEA R18, R18, R20, 0x2 ;  /* 0x0000001412127211 */ /* 0x000fe200078e10ff */
[----:B------:R-:W-:-:S07]  /*1bf0*/  IMAD R17, R16, 0x50, R19 ;  /* 0x0000005010117824 */ /* 0x000fce00078e0213 */
.L_x_21:
        /* <DEDUP_REMOVED lines=17> */
[----:B------:R-:W-:Y:S01]  /*1d10*/  MOV R5, RZ ;  /* 0x000000ff00057202 */ /* 0x000fe20000000f00 */
[----:B------:R-:W-:Y:S06]  /*1d20*/  @!P1 BRA `(.L_x_17) ;  /* 0x0000000000ac9947 */ /* 0x000fec0003800000 */
[----:B------:R-:W-:-:S07]  /*1d30*/  IMAD.MOV.U32 R27, RZ, RZ, RZ ;  /* 0x000000ffff1b7224 */ /* 0x000fce00078e00ff */
.L_x_18:
[C---:B------:R-:W-:Y:S01]  /*1d40*/  IMAD R5, R27.reuse, 0x50, R19 ;  /* 0x000000501b057824 */ /* 0x040fe200078e0213 */
[C---:B------:R-:W-:Y:S02]  /*1d50*/  LEA R24, R27.reuse, R20, 0x2 ;  /* 0x000000141b187211 */ /* 0x040fe400078e10ff */
[----:B------:R-:W-:Y:S02]  /*1d60*/  IADD3 R27, PT, PT, R27, 0x10, RZ ;  /* 0x000000101b1b7810 */ /* 0x000fe40007ffe0ff */
[----:B0-----:R-:W-:Y:S02]  /*1d70*/  LDS R8, [R5] ;  /* 0x0000000005087984 */ /* 0x001fe40000000800 */
[----:B------:R-:W-:Y:S02]  /*1d80*/  ISETP.NE.AND P4, PT, R27, R2, PT ;  /* 0x000000021b00720c */ /* 0x000fe40003f85270 */
        /* <DEDUP_REMOVED lines=37> */
.L_x_17:
        /* <DEDUP_REMOVED lines=25> */
.L_x_19:
[----:B------:R-:W-:Y:S05]  /*2170*/  @!P4 BRA `(.L_x_16) ;  /* 0x00000000006cc947 */ /* 0x000fea0003800000 */
[----:B------:R-:W-:Y:S01]  /*2180*/  ISETP.NE.AND P4, PT, R3, RZ, PT ;  /* 0x000000ff0300720c */ /* 0x000fe20003f85270 */
[----:B------:R-:W-:-:S12]  /*2190*/  @!P3 BRA `(.L_x_20) ;  /* 0x000000000030b947 */ /* 0x000fd80003800000 */
[C---:B0-----:R-:W-:Y:S02]  /*21a0*/  IMAD R8, R5.reuse, 0x4, R20 ;  /* 0x0000000405087824 */ /* 0x041fe400078e0214 */
[C---:B------:R-:W-:Y:S01]  /*21b0*/  IMAD R12, R5.reuse, 0x50, R19 ;  /* 0x00000050050c7824 */ /* 0x040fe200078e0213 */
[----:B------:R-:W-:-:S03]  /*21c0*/  IADD3 R5, PT, PT, R5, 0x4, RZ ;  /* 0x0000000405057810 */ /* 0x000fc60007ffe0ff */
        /* <DEDUP_REMOVED lines=9> */
.L_x_20:
[----:B------:R-:W-:Y:S05]  /*2260*/  @!P4 BRA `(.L_x_16) ;  /* 0x000000000030c947 */ /* 0x000fea0003800000 */
[C---:B0-----:R-:W-:Y:S01]  /*2270*/  LEA R8, R5.reuse, R20, 0x2 ;  /* 0x0000001405087211 */ /* 0x041fe200078e10ff */
[----:B------:R-:W-:Y:S01]  /*2280*/  IMAD R13, R5, 0x50, R19 ;  /* 0x00000050050d7824 */ /* 0x000fe200078e0213 */
[----:B------:R-:W-:-:S04]  /*2290*/  ISETP.NE.AND P4, PT, R3, 0x1, PT ;  /* 0x000000010300780c */ /* 0x000fc80003f85270 */
[----:B------:R-:W-:Y:S04]  /*22a0*/  LDS.128 R8, [R8] ;  /* 0x0000000008087984 */ /* 0x000fe80000000c00 */
[----:B------:R-:W0:Y:S02]  /*22b0*/  LDS R5, [R13] ;  /* 0x000000000d057984 */ /* 0x000e240000000800 */
[----:B0-----:R-:W-:-:S03]  /*22c0*/  FFMA R25, R8, R5, R25 ;  /* 0x0000000508197223 */ /* 0x001fc60000000019 */
[----:B------:R-:W-:Y:S05]  /*22d0*/  @!P4 BRA `(.L_x_16) ;  /* 0x000000000014c947 */ /* 0x000fea0003800000 */
[----:B------:R-:W-:Y:S01]  /*22e0*/  ISETP.NE.AND P4, PT, R3, 0x2, PT ;  /* 0x000000020300780c */ /* 0x000fe20003f85270 */
[----:B------:R-:W0:-:S12]  /*22f0*/  LDS R8, [R13+0x50] ;  /* 0x000050000d087984 */ /* 0x000e180000000800 */
[----:B------:R-:W1:Y:S01]  /*2300*/  @P4 LDS R12, [R13+0xa0] ;  /* 0x0000a0000d0c4984 */ /* 0x000e620000000800 */
[----:B0-----:R-:W-:-:S04]  /*2310*/  FFMA R25, R8, R9, R25 ;  /* 0x0000000908197223 */ /* 0x001fc80000000019 */
[----:B-1----:R-:W-:-:S07]  /*2320*/  @P4 FFMA R25, R12, R10, R25 ;  /* 0x0000000a0c194223 */ /* 0x002fce0000000019 */
.L_x_16:
[----:B------:R-:W-:Y:S06]  /*2330*/  BAR.SYNC.DEFER_BLOCKING 0x0 ;  /* 0x0000000000007b1d */ /* 0x000fec0000010000 */
[----:B------:R-:W-:Y:S05]  /*2340*/  @P0 BRA `(.L_x_21) ;  /* 0xfffffff8002c0947 */ /* 0x000fea000383ffff */
.L_x_15:
[----:B------:R-:W1:Y:S01]  /*2350*/  LDC.64 R2, c[0x0][0x390] ;  /* 0x0000e400ff027b82 */ /* 0x000e620000000a00 */
[----:B------:R-:W-:-:S04]  /*2360*/  IMAD R21, R21, R4, R23 ;  /* 0x0000000415157224 */ /* 0x000fc800078e0217 */
[----:B-1----:R-:W-:-:S05]  /*2370*/  IMAD.WIDE R2, R21, 0x4, R2 ;  /* 0x0000000415027825 */ /* 0x002fca00078e0202 */
[----:B------:R-:W-:Y:S01]  /*2380*/  STG.E desc[UR8][R2.64], R25 ;  /* 0x0000001902007986 */ /* 0x000fe2000c101908 */
[----:B------:R-:W-:Y:S05]  /*2390*/  EXIT ;  /* 0x000000000000794d */ /* 0x000fea0003800000 */
.L_x_46:
[----:B------:R-:W-:Y:S01]  /*23a0*/  IABS R0, R9 ;  /* 0x0000000900007213 */ /* 0x000fe20000000000 */
[----:B------:R-:W0:Y:S01]  /*23b0*/  LDCU UR4, c[0x0][0x398] ;  /* 0x00007300ff0477ac */ /* 0x000e220008000800 */
[----:B------:R-:W1:Y:S01]  /*23c0*/  S2R R10, SR_TID.X ;  /* 0x00000000000a7919 */ /* 0x000e620000002100 */
[----:B------:R-:W1:Y:S01]  /*23d0*/  LDC R23, c[0x0][0x360] ;  /* 0x0000d800ff177b82 */ /* 0x000e620000000800 */
[----:B------:R-:W2:Y:S01]  /*23e0*/  I2F.RP R4, R0 ;  /* 0x0000000000047306 */ /* 0x000ea20000209400 */
[----:B------:R-:W-:-:S06]  /*23f0*/  HFMA2 R19, -RZ, RZ, 0, 0 ;  /* 0x00000000ff137431 */ /* 0x000fcc00000001ff */
[----:B------:R-:W-:Y:S01]  /*2400*/  S2UR UR5, SR_CTAID.Y ;  /* 0x00000000000579c3 */ /* 0x000fe20000002600 */
[----:B--2---:R-:W2:Y:S01]  /*2410*/  MUFU.RCP R4, R4 ;  /* 0x0000000400047308 */ /* 0x004ea20000001000 */
[----:B0-----:R-:W-:-:S06]  /*2420*/  MOV R12, UR4 ;  /* 0x00000004000c7c02 */ /* 0x001fcc0008000f00 */
[----:B------:R-:W1:Y:S01]  /*2430*/  S2UR UR4, SR_CTAID.X ;  /* 0x00000000000479c3 */ /* 0x000e620000002500 */
[----:B------:R-:W-:-:S07]  /*2440*/  IABS R6, R12 ;  /* 0x0000000c00067213 */ /* 0x000fce0000000000 */
[----:B------:R-:W0:Y:S01]  /*2450*/  LDC R21, c[0x0][0x364] ;  /* 0x0000d900ff157b82 */ /* 0x000e220000000800 */
[----:B--2---:R-:W-:-:S04]  /*2460*/  IADD3 R2, PT, PT, R4, 0xffffffe, RZ ;  /* 0x0ffffffe04027810 */ /* 0x004fc80007ffe0ff */
[----:B------:R2:W3:Y:S01]  /*2470*/  F2I.FTZ.U32.TRUNC.NTZ R3, R2 ;  /* 0x0000000200037305 */ /* 0x0004e2000021f000 */
[----:B-1----:R-:W-:Y:S02]  /*2480*/  IMAD R23, R23, UR4, R10 ;  /* 0x0000000417177c24 */ /* 0x002fe4000f8e020a */
[----:B--2---:R-:W-:Y:S01]  /*2490*/  IMAD.MOV.U32 R2, RZ, RZ, RZ ;  /* 0x000000ffff027224 */ /* 0x004fe200078e00ff */
[----:B---3--:R-:W-:-:S05]  /*24a0*/  IADD3 R5, PT, PT, RZ, -R3, RZ ;  /* 0x80000003ff057210 */ /* 0x008fca0007ffe0ff */
        /* <DEDUP_REMOVED lines=10> */
[----:B------:R-:W-:Y:S01]  /*2550*/  LOP3.LUT R3, R12, R9, RZ, 0x3c, !PT ;  /* 0x000000090c037212 */ /* 0x000fe200078e3cff */
[----:B------:R-:W0:Y:S01]  /*2560*/  S2R R0, SR_TID.Y ;  /* 0x0000000000007919 */ /* 0x000e220000002200 */
[----:B------:R-:W-:Y:S02]  /*2570*/  ISETP.NE.AND P0, PT, R9, RZ, PT ;  /* 0x000000ff0900720c */ /* 0x000fe40003f05270 */
[----:B------:R-:W-:-:S07]  /*2580*/  ISETP.GE.AND P2, PT, R3, RZ, PT ;  /* 0x000000ff0300720c */ /* 0x000fce0003f46270 */
[----:B------:R-:W-:-:S06]  /*2590*/  @P1 IADD3 R2, PT, PT, R2, 0x1, RZ ;  /* 0x0000000102021810 */ /* 0x000fcc0007ffe0ff */
[----:B------:R-:W-:Y:S01]  /*25a0*/  @!P2 IMAD.MOV R2, RZ, RZ, -R2 ;  /* 0x000000ffff02a224 */ /* 0x000fe200078e0a02 */
[----:B------:R-:W-:-:S04]  /*25b0*/  @!P0 LOP3.LUT R2, RZ, R9, RZ, 0x33, !PT ;  /* 0x00000009ff028212 */ /* 0x000fc800078e33ff */
[----:B------:R-:W-:Y:S01]  /*25c0*/  ISETP.GE.AND P0, PT, R2, 0x1, PT ;  /* 0x000000010200780c */ /* 0x000fe20003f06270 */
[----:B0-----:R-:W-:-:S12]  /*25d0*/  IMAD R21, R21, UR5, R0 ;  /* 0x0000000515157c24 */ /* 0x001fd8000f8e0200 */
[----:B------:R-:W-:Y:S05]  /*25e0*/  @!P0 BRA `(.L_x_22) ;  /* 0x0000000800508947 */ /* 0x000fea0003800000 */
[----:B------:R-:W0:Y:S01]  /*25f0*/  S2R R7, SR_CgaCtaId ;  /* 0x0000000000077919 */ /* 0x000e220000008800 */
[----:B------:R-:W-:Y:S01]  /*2600*/  MOV R6, 0x400 ;  /* 0x0000040000067802 */ /* 0x000fe20000000f00 */
[----:B------:R-:W-:Y:S01]  /*2610*/  UMOV UR4, URZ ;  /* 0x000000ff00047c82 */ /* 0x000fe20008000000 */
[----:B------:R-:W-:Y:S02]  /*2620*/  IADD3 R3, PT, PT, R9, -0x1, RZ ;  /* 0xffffffff09037810 */ /* 0x000fe40007ffe0ff */
[C---:B------:R-:W-:Y:S02]  /*2630*/  IADD3 R5, PT, PT, R6.reuse, 0xa0, RZ ;  /* 0x000000a006057810 */ /* 0x040fe40007ffe0ff */
[----:B------:R-:W-:Y:S02]  /*2640*/  IADD3 R6, PT, PT, R6, 0x230, RZ ;  /* 0x0000023006067810 */ /* 0x000fe40007ffe0ff */
[----:B------:R-:W-:Y:S02]  /*2650*/  ISETP.GE.U32.AND P1, PT, R3, 0xf, PT ;  /* 0x0000000f0300780c */ /* 0x000fe40003f26070 */
[----:B------:R-:W-:-:S02]  /*2660*/  LOP3.LUT R4, R9, 0x7, RZ, 0xc0, !PT ;  /* 0x0000000709047812 */ /* 0x000fc400078ec0ff */
[----:B------:R-:W-:Y:S02]  /*2670*/  LOP3.LUT R3, R9, 0xf, RZ, 0xc0, !PT ;  /* 0x0000000f09037812 */ /* 0x000fe400078ec0ff */
[----:B------:R-:W-:Y:S01]  /*2680*/  MOV R19, RZ ;  /* 0x000000ff00137202 */ /* 0x000fe20000000f00 */
[----:B------:R-:W-:Y:S01]  /*2690*/  VIADD R11, R4, 0xffffffff ;  /* 0xffffffff040b7836 */ /* 0x000fe20000000000 */
[----:B------:R-:W-:-:S04]  /*26a0*/  IADD3 R8, PT, PT, R3, -0x1, RZ ;  /* 0xffffffff03087810 */ /* 0x000fc80007ffe0ff */
[----:B------:R-:W-:Y:S02]  /*26b0*/  ISETP.GE.U32.AND P2, PT, R8, 0x7, PT ;  /* 0x000000070800780c */ /* 0x000fe40003f46070 */
[----:B------:R-:W-:Y:S02]  /*26c0*/  ISETP.GE.U32.AND P3, PT, R11, 0x3, PT ;  /* 0x000000030b00780c */ /* 0x000fe40003f66070 */
[C---:B------:R-:W-:Y:S02]  /*26d0*/  LOP3.LUT R8, R9.reuse, 0x7ffffff0, RZ, 0xc0, !PT ;  /* 0x7ffffff009087812 */ /* 0x040fe400078ec0ff */
[----:B------:R-:W-:Y:S02]  /*26e0*/  LOP3.LUT R9, R9, 0x3, RZ, 0xc0, !PT ;  /* 0x0000000309097812 */ /* 0x000fe400078ec0ff */
[C---:B0-----:R-:W-:Y:S02]  /*26f0*/  LEA R5, R7.reuse, R5, 0x18 ;  /* 0x0000000507057211 */ /* 0x041fe400078ec0ff */
[----:B------:R-:W-:Y:S01]  /*2700*/  LEA R7, R7, R6, 0x18 ;  /* 0x0000000607077211 */ /* 0x000fe200078ec0ff */
[----:B------:R-:W-:-:S02]  /*2710*/  IMAD R6, R21, R12, R10 ;  /* 0x0000000c15067224 */ /* 0x000fc400078e020a */
[----:B------:R-:W-:Y:S01]  /*2720*/  IMAD R5, R0, 0x28, R5 ;  /* 0x0000002800057824 */ /* 0x000fe200078e0205 */
[----:B------:R-:W-:-:S04]  /*2730*/  LEA R7, R10, R7, 0x2 ;  /* 0x000000070a077211 */ /* 0x000fc800078e10ff */
[----:B------:R-:W-:Y:S01]  /*2740*/  LEA R10, R10, R5, 0x2 ;  /* 0x000000050a0a7211 */ /* 0x000fe200078e10ff */
[----:B------:R-:W-:-:S07]  /*2750*/  IMAD R11, R0, 0x28, R7 ;  /* 0x00000028000b7824 */ /* 0x000fce00078e0207 */
.L_x_28:
        /* <DEDUP_REMOVED lines=19> */
[----:B------:R-:W-:-:S07]  /*2890*/  HFMA2 R20, -RZ, RZ, 0, 0 ;  /* 0x00000000ff147431 */ /* 0x000fce00000001ff */
.L_x_25:
[C---:B------:R-:W-:Y:S02]  /*28a0*/  IMAD R13, R20.reuse, 0x28, R7 ;  /* 0x00000028140d7824 */ /* 0x040fe400078e0207 */
[C---:B------:R-:W-:Y:S01]  /*28b0*/  IMAD R22, R20.reuse, 0x4, R5 ;  /* 0x0000000414167824 */ /* 0x040fe200078e0205 */
[----:B------:R-:W-:Y:S02]  /*28c0*/  IADD3 R20, PT, PT, R20, 0x10, RZ ;  /* 0x0000001014147810 */ /* 0x000fe40007ffe0ff */
[----:B------:R-:W-:Y:S02]  /*28d0*/  LDS R24, [R13] ;  /* 0x000000000d187984 */ /* 0x000fe40000000800 */
[----:B------:R-:W-:Y:S02]  /*28e0*/  ISETP.NE.AND P4, PT, R20, R8, PT ;  /* 0x000000081400720c */ /* 0x000fe40003f85270 */
        /* <DEDUP_REMOVED lines=41> */
.L_x_24:
        /* <DEDUP_REMOVED lines=27> */
.L_x_26:
[----:B------:R-:W-:Y:S05]  /*2d30*/  @!P4 BRA `(.L_x_23) ;  /* 0x000000000074c947 */ /* 0x000fea0003800000 */
[----:B------:R-:W-:Y:S01]  /*2d40*/  ISETP.NE.AND P4, PT, R9, RZ, PT ;  /* 0x000000ff0900720c */ /* 0x000fe20003f85270 */
[----:B------:R-:W-:-:S12]  /*2d50*/  @!P3 BRA `(.L_x_27) ;  /* 0x000000000034b947 */ /* 0x000fd80003800000 */
[C---:B------:R-:W-:Y:S01]  /*2d60*/  IMAD R18, R20.reuse, 0x28, R7 ;  /* 0x0000002814127824 */ /* 0x040fe200078e0207 */
[C---:B------:R-:W-:Y:S01]  /*2d70*/  LEA R13, R20.reuse, R5, 0x2 ;  /* 0x00000005140d7211 */ /* 0x040fe200078e10ff */
[----:B------:R-:W-:-:S03]  /*2d80*/  VIADD R20, R20, 0x4 ;  /* 0x0000000414147836 */ /* 0x000fc60000000000 */
        /* <DEDUP_REMOVED lines=10> */
.L_x_27:
[----:B------:R-:W-:Y:S05]  /*2e30*/  @!P4 BRA `(.L_x_23) ;  /* 0x000000000034c947 */ /* 0x000fea0003800000 */
[C---:B0-----:R-:W-:Y:S01]  /*2e40*/  IMAD R17, R20.reuse, 0x28, R7 ;  /* 0x0000002814117824 */ /* 0x041fe200078e0207 */
[----:B------:R-:W-:Y:S02]  /*2e50*/  LEA R16, R20, R5, 0x2 ;  /* 0x0000000514107211 */ /* 0x000fe400078e10ff */
        /* <DEDUP_REMOVED lines=11> */
.L_x_23:
[----:B------:R-:W-:Y:S06]  /*2f10*/  BAR.SYNC.DEFER_BLOCKING 0x0 ;  /* 0x0000000000007b1d */ /* 0x000fec0000010000 */
[----:B------:R-:W-:Y:S05]  /*2f20*/  @P0 BRA `(.L_x_28) ;  /* 0xfffffff8000c0947 */ /* 0x000fea000383ffff */
.L_x_22:
[----:B------:R-:W1:Y:S01]  /*2f30*/  LDC.64 R2, c[0x0][0x390] ;  /* 0x0000e400ff027b82 */ /* 0x000e620000000a00 */
[----:B------:R-:W-:-:S04]  /*2f40*/  IMAD R21, R21, R12, R23 ;  /* 0x0000000c15157224 */ /* 0x000fc800078e0217 */
[----:B-1----:R-:W-:-:S05]  /*2f50*/  IMAD.WIDE R2, R21, 0x4, R2 ;  /* 0x0000000415027825 */ /* 0x002fca00078e0202 */
[----:B------:R-:W-:Y:S01]  /*2f60*/  STG.E desc[UR8][R2.64], R19 ;  /* 0x0000001302007986 */ /* 0x000fe2000c101908 */
[----:B------:R-:W-:Y:S05]  /*2f70*/  EXIT ;  /* 0x000000000000794d */ /* 0x000fea0003800000 */
.L_x_44:
[----:B------:R-:W-:Y:S01]  /*2f80*/  IABS R0, R9 ;  /* 0x0000000900007213 */ /* 0x000fe20000000000 */
[----:B------:R-:W0:Y:S01]  /*2f90*/  LDCU UR4, c[0x0][0x398] ;  /* 0x00007300ff0477ac */ /* 0x000e220008000800 */
[----:B------:R-:W1:Y:S01]  /*2fa0*/  S2R R16, SR_TID.Y ;  /* 0x0000000000107919 */ /* 0x000e620000002200 */
[----:B------:R-:W2:Y:S01]  /*2fb0*/  LDC R13, c[0x0][0x360] ;  /* 0x0000d800ff0d7b82 */ /* 0x000ea20000000800 */
[----:B------:R-:W3:Y:S01]  /*2fc0*/  I2F.RP R3, R0 ;  /* 0x0000000000037306 */ /* 0x000ee20000209400 */
[----:B------:R-:W-:-:S06]  /*2fd0*/  MOV R14, RZ ;  /* 0x000000ff000e7202 */ /* 0x000fcc0000000f00 */
[----:B------:R-:W1:Y:S01]  /*2fe0*/  S2UR UR5, SR_CTAID.Y ;  /* 0x00000000000579c3 */ /* 0x000e620000002600 */
[----:B---3--:R-:W3:Y:S01]  /*2ff0*/  MUFU.RCP R3, R3 ;  /* 0x0000000300037308 */ /* 0x008ee20000001000 */
[----:B0-----:R-:W-:-:S06]  /*3000*/  MOV R2, UR4 ;  /* 0x0000000400027c02 */ /* 0x001fcc0008000f00 */
[----:B------:R-:W2:Y:S08]  /*3010*/  S2UR UR4, SR_CTAID.X ;  /* 0x00000000000479c3 */ /* 0x000eb00000002500 */
[----:B------:R-:W1:Y:S01]  /*3020*/  LDC R11, c[0x0][0x364] ;  /* 0x0000d900ff0b7b82 */ /* 0x000e620000000800 */
[----:B---3--:R-:W-:Y:S02]  /*3030*/  IADD3 R4, PT, PT, R3, 0xffffffe, RZ ;  /* 0x0ffffffe03047810 */ /* 0x008fe40007ffe0ff */
[----:B------:R-:W-:-:S02]  /*3040*/  IABS R3, R2 ;  /* 0x0000000200037213 */ /* 0x000fc40000000000 */
[----:B------:R0:W3:Y:S02]  /*3050*/  F2I.FTZ.U32.TRUNC.NTZ R5, R4 ;  /* 0x0000000400057305 */ /* 0x0000e4000021f000 */
[----:B0-----:R-:W-:Y:S02]  /*3060*/  HFMA2 R4, -RZ, RZ, 0, 0 ;  /* 0x00000000ff047431 */ /* 0x001fe400000001ff */
[----:B-1----:R-:W-:Y:S01]  /*3070*/  IMAD R11, R11, UR5, R16 ;  /* 0x000000050b0b7c24 */ /* 0x002fe2000f8e0210 */
[----:B---3--:R-:W-:-:S05]  /*3080*/  IADD3 R7, PT, PT, RZ, -R5, RZ ;  /* 0x80000005ff077210 */ /* 0x008fca0007ffe0ff */
[----:B------:R-:W-:-:S04]  /*3090*/  IMAD R7, R7, R0, RZ ;  /* 0x0000000007077224 */ /* 0x000fc800078e02ff */
[----:B------:R-:W-:Y:S02]  /*30a0*/  IMAD.HI.U32 R7, R5, R7, R4 ;  /* 0x0000000705077227 */ /* 0x000fe400078e0004 */
[----:B------:R-:W2:Y:S04]  /*30b0*/  S2R R5, SR_TID.X ;  /* 0x0000000000057919 */ /* 0x000ea80000002100 */
[----:B------:R-:W-:-:S04]  /*30c0*/  IMAD.HI.U32 R15, R7, R3, RZ ;  /* 0x00000003070f7227 */ /* 0x000fc800078e00ff */
[----:B------:R-:W-:-:S04]  /*30d0*/  IMAD.MOV R4, RZ, RZ, -R15 ;  /* 0x000000ffff047224 */ /* 0x000fc800078e0a0f */
[----:B------:R-:W-:-:S05]  /*30e0*/  IMAD R3, R0, R4, R3 ;  /* 0x0000000400037224 */ /* 0x000fca00078e0203 */
[----:B------:R-:W-:-:S13]  /*30f0*/  ISETP.GT.U32.AND P0, PT, R0, R3, PT ;  /* 0x000000030000720c */ /* 0x000fda0003f04070 */
[-C--:B------:R-:W-:Y:S02]  /*3100*/  @!P0 IADD3 R3, PT, PT, R3, -R0.reuse, RZ ;  /* 0x8000000003038210 */ /* 0x080fe40007ffe0ff */
[----:B------:R-:W-:Y:S01]  /*3110*/  @!P0 IADD3 R15, PT, PT, R15, 0x1, RZ ;  /* 0x000000010f0f8810 */ /* 0x000fe20007ffe0ff */
[----:B--2---:R-:W-:Y:S01]  /*3120*/  IMAD R13, R13, UR4, R5 ;  /* 0x000000040d0d7c24 */ /* 0x004fe2000f8e0205 */
[----:B------:R-:W-:Y:S02]  /*3130*/  ISETP.GE.U32.AND P1, PT, R3, R0, PT ;  /* 0x000000000300720c */ /* 0x000fe40003f26070 */
[----:B------:R-:W-:Y:S02]  /*3140*/  LOP3.LUT R0, R2, R9, RZ, 0x3c, !PT ;  /* 0x0000000902007212 */ /* 0x000fe400078e3cff */
[----:B------:R-:W-:Y:S02]  /*3150*/  ISETP.NE.AND P0, PT, R9, RZ, PT ;  /* 0x000000ff0900720c */ /* 0x000fe40003f05270 */
[----:B------:R-:W-:-:S07]  /*3160*/  ISETP.GE.AND P2, PT, R0, RZ, PT ;  /* 0x000000ff0000720c */ /* 0x000fce0003f46270 */
[----:B------:R-:W-:-:S06]  /*3170*/  @P1 IADD3 R15, PT, PT, R15, 0x1, RZ ;  /* 0x000000010f0f1810 */ /* 0x000fcc0007ffe0ff */
[----:B------:R-:W-:Y:S02]  /*3180*/  @!P2 IADD3 R15, PT, PT, -R15, RZ, RZ ;  /* 0x000000ff0f0fa210 */ /* 0x000fe40007ffe1ff */
[----:B------:R-:W-:-:S04]  /*3190*/  @!P0 LOP3.LUT R15, RZ, R9, RZ, 0x33, !PT ;  /* 0x00000009ff0f8212 */ /* 0x000fc800078e33ff */
[----:B------:R-:W-:-:S13]  /*31a0*/  ISETP.GE.AND P0, PT, R15, 0x1, PT ;  /* 0x000000010f00780c */ /* 0x000fda0003f06270 */
[----:B------:R-:W-:Y:S05]  /*31b0*/  @!P0 BRA `(.L_x_29) ;  /* 0x0000000800b08947 */ /* 0x000fea0003800000 */
[----:B------:R-:W0:Y:S01]  /*31c0*/  S2R R7, SR_CgaCtaId ;  /* 0x0000000000077919 */ /* 0x000e220000008800 */
[----:B------:R-:W-:Y:S01]  /*31d0*/  MOV R4, 0x400 ;  /* 0x0000040000047802 */ /* 0x000fe20000000f00 */
[C---:B------:R-:W-:Y:S01]  /*31e0*/  VIADD R3, R9.reuse, 0xffffffff ;  /* 0xffffffff09037836 */ /* 0x040fe20000000000 */
[----:B------:R-:W-:Y:S01]  /*31f0*/  LOP3.LUT R10, R9, 0x7ffffff0, RZ, 0xc0, !PT ;  /* 0x7ffffff0090a7812 */ /* 0x000fe200078ec0ff */
[----:B------:R-:W-:Y:S01]  /*3200*/  IMAD R12, R11, R2, R5 ;  /* 0x000000020b0c7224 */ /* 0x000fe200078e0205 */
[C---:B------:R-:W-:Y:S01]  /*3210*/  IADD3 R0, PT, PT, R4.reuse, 0x1040, RZ ;  /* 0x0000104004007810 */ /* 0x040fe20007ffe0ff */
[----:B------:R-:W-:Y:S01]  /*3220*/  UMOV UR4, URZ ;  /* 0x000000ff00047c82 */ /* 0x000fe20008000000 */
[----:B------:R-:W-:Y:S02]  /*3230*/  IADD3 R4, PT, PT, R4, 0x1a04, RZ ;  /* 0x00001a0404047810 */ /* 0x000fe40007ffe0ff */
[----:B------:R-:W-:Y:S02]  /*3240*/  ISETP.GE.U32.AND P0, PT, R3, 0xf, PT ;  /* 0x0000000f0300780c */ /* 0x000fe40003f06070 */
[----:B------:R-:W-:-:S02]  /*3250*/  LOP3.LUT R22, R9, 0xf, RZ, 0xc0, !PT ;  /* 0x0000000f09167812 */ /* 0x000fc400078ec0ff */
[C---:B------:R-:W-:Y:S02]  /*3260*/  LOP3.LUT R21, R9.reuse, 0x7, RZ, 0xc0, !PT ;  /* 0x0000000709157812 */ /* 0x040fe400078ec0ff */
[----:B------:R-:W-:Y:S02]  /*3270*/  LOP3.LUT R20, R9, 0x3, RZ, 0xc0, !PT ;  /* 0x0000000309147812 */ /* 0x000fe400078ec0ff */
[----:B------:R-:W-:Y:S02]  /*3280*/  MOV R14, RZ ;  /* 0x000000ff000e7202 */ /* 0x000fe40000000f00 */
[----:B------:R-:W-:Y:S02]  /*3290*/  IADD3 R19, PT, PT, -R10, RZ, RZ ;  /* 0x000000ff0a137210 */ /* 0x000fe40007ffe1ff */
[C---:B0-----:R-:W-:Y:S02]  /*32a0*/  LEA R3, R7.reuse, R0, 0x18 ;  /* 0x0000000007037211 */ /* 0x041fe400078ec0ff */
[----:B------:R-:W-:-:S03]  /*32b0*/  LEA R0, R7, R4, 0x18 ;  /* 0x0000000407007211 */ /* 0x000fc600078ec0ff */
[----:B------:R-:W-:Y:S01]  /*32c0*/  IMAD R8, R16, 0x64, R3 ;  /* 0x0000006410087824 */ /* 0x000fe200078e0203 */
[----:B------:R-:W-:-:S03]  /*32d0*/  LEA R0, R5, R0, 0x2 ;  /* 0x0000000005007211 */ /* 0x000fc600078e10ff */
[----:B------:R-:W-:Y:S01]  /*32e0*/  IMAD R18, R5, 0x4, R8 ;  /* 0x0000000405127824 */ /* 0x000fe200078e0208 */
[----:B------:R-:W-:Y:S01]  /*32f0*/  IADD3 R9, PT, PT, R0, 0x320, RZ ;  /* 0x0000032000097810 */ /* 0x000fe20007ffe0ff */
[----:B------:R-:W-:-:S07]  /*3300*/  IMAD R17, R16, 0x64, R0 ;  /* 0x0000006410117824 */ /* 0x000fce00078e0200 */
.L_x_35:
        /* <DEDUP_REMOVED lines=19> */
[----:B0-----:R-:W0:Y:S01]  /*3440*/  S2R R4, SR_CgaCtaId ;  /* 0x0000000000047919 */ /* 0x001e220000008800 */
[----:B------:R-:W-:Y:S02]  /*3450*/  MOV R3, 0x400 ;  /* 0x0000040000037802 */ /* 0x000fe40000000f00 */
[----:B------:R-:W-:Y:S02]  /*3460*/  MOV R5, R19 ;  /* 0x0000001300057202 */ /* 0x000fe40000000f00 */
[----:B------:R-:W-:-:S04]  /*3470*/  IADD3 R3, PT, PT, R3, 0x1040, RZ ;  /* 0x0000104003037810 */ /* 0x000fc80007ffe0ff */
[----:B0-----:R-:W-:-:S05]  /*3480*/  LEA R3, R4, R3, 0x18 ;  /* 0x0000000304037211 */ /* 0x001fca00078ec0ff */
[----:B------:R-:W-:Y:S01]  /*3490*/  IMAD R8, R16, 0x64, R3 ;  /* 0x0000006410087824 */ /* 0x000fe200078e0203 */
[----:B------:R-:W-:-:S03]  /*34a0*/  MOV R3, R9 ;  /* 0x0000000900037202 */ /* 0x000fc60000000f00 */
[----:B------:R-:W-:-:S07]  /*34b0*/  VIADD R4, R8, 0x20 ;  /* 0x0000002008047836 */ /* 0x000fce0000000000 */
.L_x_32:
[----:B------:R-:W-:Y:S01]  /*34c0*/  LDS R23, [R4+-0x20] ;  /* 0xffffe00004177984 */ /* 0x000fe20000000800 */
[----:B------:R-:W-:-:S03]  /*34d0*/  IADD3 R5, PT, PT, R5, 0x10, RZ ;  /* 0x0000001005057810 */ /* 0x000fc60007ffe0ff */
[----:B------:R-:W0:Y:S01]  /*34e0*/  LDS R24, [R3+-0x320] ;  /* 0xfffce00003187984 */ /* 0x000e220000000800 */
[----:B------:R-:W-:-:S03]  /*34f0*/  ISETP.NE.AND P2, PT, R5, RZ, PT ;  /* 0x000000ff0500720c */ /* 0x000fc60003f45270 */
[----:B------:R-:W-:Y:S04]  /*3500*/  LDS R25, [R4+-0x1c] ;  /* 0xffffe40004197984 */ /* 0x000fe80000000800 */
[----:B------:R-:W1:Y:S04]  /*3510*/  LDS R26, [R3+-0x2bc] ;  /* 0xfffd4400031a7984 */ /* 0x000e680000000800 */
[----:B------:R-:W-:Y:S04]  /*3520*/  LDS R6, [R4+-0x18] ;  /* 0xffffe80004067984 */ /* 0x000fe80000000800 */
[----:B------:R-:W2:Y:S01]  /*3530*/  LDS R7, [R3+-0x258] ;  /* 0xfffda80003077984 */ /* 0x000ea20000000800 */
[----:B0-----:R-:W-:-:S03]  /*3540*/  FFMA R24, R23, R24, R14 ;  /* 0x0000001817187223 */ /* 0x001fc6000000000e */
[----:B------:R-:W-:Y:S04]  /*3550*/  LDS R14, [R4+-0x14] ;  /* 0xffffec00040e7984 */ /* 0x000fe80000000800 */
[----:B------:R-:W0:Y:S01]  /*3560*/  LDS R23, [R3+-0x1f4] ;  /* 0xfffe0c0003177984 */ /* 0x000e220000000800 */
[----:B-1----:R-:W-:-:S03]  /*3570*/  FFMA R25, R25, R26, R24 ;  /* 0x0000001a19197223 */ /* 0x002fc60000000018 */
[----:B------:R-:W-:Y:S04]  /*3580*/  LDS R24, [R4+-0x10] ;  /* 0xfffff00004187984 */ /* 0x000fe80000000800 */
[----:B------:R-:W1:Y:S01]  /*3590*/  LDS R26, [R3+-0x190] ;  /* 0xfffe7000031a7984 */ /* 0x000e620000000800 */
[----:B--2---:R-:W-:-:S03]  /*35a0*/  FFMA R25, R6, R7, R25 ;  /* 0x0000000706197223 */ /* 0x004fc60000000019 */
        /* <DEDUP_REMOVED lines=9> */
[----:B------:R-:W-:Y:S04]  /*3640*/  LDS R6, [R4] ;  /* 0x0000000004067984 */ /* 0x000fe80000000800 */
[----:B------:R-:W2:Y:S01]  /*3650*/  LDS R7, [R3] ;  /* 0x0000000003077984 */ /* 0x000ea20000000800 */
[----:B0-----:R-:W-:-:S03]  /*3660*/  FFMA R25, R14, R23, R25 ;  /* 0x000000170e197223 */ /* 0x001fc60000000019 */
[----:B------:R-:W-:Y:S04]  /*3670*/  LDS R14, [R4+0x4] ;  /* 0x00000400040e7984 */ /* 0x000fe80000000800 */
[----:B------:R-:W0:Y:S01]  /*3680*/  LDS R23, [R3+0x64] ;  /* 0x0000640003177984 */ /* 0x000e220000000800 */
[----:B-1----:R-:W-:-:S03]  /*3690*/  FFMA R25, R24, R26, R25 ;  /* 0x0000001a18197223 */ /* 0x002fc60000000019 */
[----:B------:R-:W-:Y:S04]  /*36a0*/  LDS R24, [R4+0x8] ;  /* 0x0000080004187984 */ /* 0x000fe80000000800 */
[----:B------:R-:W1:Y:S01]  /*36b0*/  LDS R26, [R3+0xc8] ;  /* 0x0000c800031a7984 */ /* 0x000e620000000800 */
[----:B--2---:R-:W-:-:S03]  /*36c0*/  FFMA R25, R6, R7, R25 ;  /* 0x0000000706197223 */ /* 0x004fc60000000019 */
[----:B------:R-:W-:Y:S04]  /*36d0*/  LDS R6, [R4+0xc] ;  /* 0x00000c0004067984 */ /* 0x000fe80000000800 */
[----:B------:R-:W2:Y:S01]  /*36e0*/  LDS R7, [R3+0x12c] ;  /* 0x00012c0003077984 */ /* 0x000ea20000000800 */
[----:B0-----:R-:W-:-:S03]  /*36f0*/  FFMA R25, R14, R23, R25 ;  /* 0x000000170e197223 */ /* 0x001fc60000000019 */
[----:B------:R-:W-:Y:S04]  /*3700*/  LDS R14, [R4+0x10] ;  /* 0x00001000040e7984 */ /* 0x000fe80000000800 */
[----:B------:R-:W0:Y:S01]  /*3710*/  LDS R23, [R3+0x190] ;  /* 0x0001900003177984 */ /* 0x000e220000000800 */
[----:B-1----:R-:W-:-:S03]  /*3720*/  FFMA R25, R24, R26, R25 ;  /* 0x0000001a18197223 */ /* 0x002fc60000000019 */
[----:B------:R-:W-:Y:S04]  /*3730*/  LDS R24, [R3+0x1f4] ;  /* 0x0001f40003187984 */ /* 0x000fe80000000800 */
[----:B------:R-:W-:Y:S01]  /*3740*/  LDS R26, [R3+0x2bc] ;  /* 0x0002bc00031a7984 */ /* 0x000fe20000000800 */
[----:B--2---:R-:W-:-:S03]  /*3750*/  FFMA R7, R6, R7, R25 ;  /* 0x0000000706077223 */ /* 0x004fc60000000019 */
[----:B------:R-:W1:Y:S04]  /*3760*/  LDS R6, [R4+0x14] ;  /* 0x0000140004067984 */ /* 0x000e680000000800 */
[----:B------:R-:W-:Y:S01]  /*3770*/  LDS R25, [R4+0x1c] ;  /* 0x00001c0004197984 */ /* 0x000fe20000000800 */
[----:B0-----:R-:W-:-:S03]  /*3780*/  FFMA R7, R14, R23, R7 ;  /* 0x000000170e077223 */ /* 0x001fc60000000007 */
[----:B------:R0:W-:Y:S04]  /*3790*/  LDS R23, [R4+0x18] ;  /* 0x0000180004177984 */ /* 0x0001e80000000800 */
[----:B------:R2:W3:Y:S01]  /*37a0*/  LDS R14, [R3+0x258] ;  /* 0x00025800030e7984 */ /* 0x0004e20000000800 */
[----:B0-----:R-:W-:Y:S01]  /*37b0*/  IADD3 R4, PT, PT, R4, 0x40, RZ ;  /* 0x0000004004047810 */ /* 0x001fe20007ffe0ff */
[----:B-1----:R-:W-:Y:S01]  /*37c0*/  FFMA R6, R6, R24, R7 ;  /* 0x0000001806067223 */ /* 0x002fe20000000007 */
[----:B--2---:R-:W-:-:S03]  /*37d0*/  IADD3 R3, PT, PT, R3, 0x640, RZ ;  /* 0x0000064003037810 */ /* 0x004fc60007ffe0ff */
[----:B---3--:R-:W-:-:S04]  /*37e0*/  FFMA R14, R23, R14, R6 ;  /* 0x0000000e170e7223 */ /* 0x008fc80000000006 */
[----:B------:R-:W-:Y:S01]  /*37f0*/  FFMA R14, R25, R26, R14 ;  /* 0x0000001a190e7223 */ /* 0x000fe2000000000e */
[----:B------:R-:W-:Y:S06]  /*3800*/  @P2 BRA `(.L_x_32) ;  /* 0xfffffffc002c2947 */ /* 0x000fec000383ffff */
[----:B------:R-:W-:-:S07]  /*3810*/  MOV R3, R10 ;  /* 0x0000000a00037202 */ /* 0x000fce0000000f00 */
.L_x_31:
[----:B------:R-:W-:-:S13]  /*3820*/  ISETP.NE.AND P2, PT, R22, RZ, PT ;  /* 0x000000ff1600720c */ /* 0x000fda0003f45270 */
[----:B------:R-:W-:Y:S05]  /*3830*/  @!P2 BRA `(.L_x_30) ;  /* 0x000000040008a947 */ /* 0x000fea0003800000 */
[----:B0-----:R-:W-:Y:S02]  /*3840*/  IADD3 R4, PT, PT, R22, -0x1, RZ ;  /* 0xffffffff16047810 */ /* 0x001fe40007ffe0ff */
[----:B------:R-:W-:Y:S02]  /*3850*/  ISETP.NE.AND P3, PT, R21, RZ, PT ;  /* 0x000000ff1500720c */ /* 0x000fe40003f65270 */
[----:B------:R-:W-:-:S13]  /*3860*/  ISETP.GE.U32.AND P2, PT, R4, 0x7, PT ;  /* 0x000000070400780c */ /* 0x000fda0003f46070 */
[----:B------:R-:W-:Y:S05]  /*3870*/  @!P2 BRA `(.L_x_33) ;  /* 0x00000000006ca947 */ /* 0x000fea0003800000 */
[C---:B------:R-:W-:Y:S02]  /*3880*/  IMAD R5, R3.reuse, 0x4, R8 ;  /* 0x0000000403057824 */ /* 0x040fe400078e0208 */
[C---:B------:R-:W-:Y:S01]  /*3890*/  IMAD R4, R3.reuse, 0x64, R0 ;  /* 0x0000006403047824 */ /* 0x040fe200078e0200 */
[----:B------:R-:W-:Y:S02]  /*38a0*/  IADD3 R3, PT, PT, R3, 0x8, RZ ;  /* 0x0000000803037810 */ /* 0x000fe40007ffe0ff */
[----:B------:R-:W-:Y:S04]  /*38b0*/  LDS R7, [R5] ;  /* 0x0000000005077984 */ /* 0x000fe80000000800 */
[----:B------:R-:W0:Y:S04]  /*38c0*/  LDS R6, [R4] ;  /* 0x0000000004067984 */ /* 0x000e280000000800 */
[----:B------:R-:W-:Y:S04]  /*38d0*/  LDS R23, [R5+0x4] ;  /* 0x0000040005177984 */ /* 0x000fe80000000800 */
[----:B------:R-:W1:Y:S04]  /*38e0*/  LDS R24, [R4+0x64] ;  /* 0x0000640004187984 */ /* 0x000e680000000800 */
[----:B------:R-:W-:Y:S04]  /*38f0*/  LDS R25, [R5+0x8] ;  /* 0x0000080005197984 */ /* 0x000fe80000000800 */
[----:B------:R-:W2:Y:S04]  /*3900*/  LDS R26, [R4+0xc8] ;  /* 0x0000c800041a7984 */ /* 0x000ea80000000800 */
[----:B------:R-:W-:Y:S04]  /*3910*/  LDS R27, [R4+0x1f4] ;  /* 0x0001f400041b7984 */ /* 0x000fe80000000800 */
[----:B------:R-:W-:Y:S01]  /*3920*/  LDS R28, [R4+0x2bc] ;  /* 0x0002bc00041c7984 */ /* 0x000fe20000000800 */
        /* <DEDUP_REMOVED lines=8> */
[----:B------:R-:W2:Y:S01]  /*39b0*/  LDS R25, [R5+0x14] ;  /* 0x0000140005197984 */ /* 0x000ea20000000800 */
[----:B0-----:R-:W-:-:S03]  /*39c0*/  FFMA R26, R7, R6, R26 ;  /* 0x00000006071a7223 */ /* 0x001fc6000000001a */
[----:B------:R-:W0:Y:S04]  /*39d0*/  LDS R7, [R5+0x18] ;  /* 0x0000180005077984 */ /* 0x000e280000000800 */
[----:B------:R-:W3:Y:S01]  /*39e0*/  LDS R6, [R5+0x1c] ;  /* 0x00001c0005067984 */ /* 0x000ee20000000800 */
[----:B-1----:R-:W-:-:S04]  /*39f0*/  FFMA R14, R23, R14, R26 ;  /* 0x0000000e170e7223 */ /* 0x002fc8000000001a */
[----:B--2---:R-:W-:-:S04]  /*3a00*/  FFMA R14, R25, R27, R14 ;  /* 0x0000001b190e7223 */ /* 0x004fc8000000000e */
[----:B0-----:R-:W-:-:S04]  /*3a10*/  FFMA R7, R7, R24, R14 ;  /* 0x0000001807077223 */ /* 0x001fc8000000000e */
[----:B---3--:R-:W-:-:S07]  /*3a20*/  FFMA R14, R6, R28, R7 ;  /* 0x0000001c060e7223 */ /* 0x008fce0000000007 */
.L_x_33:
[----:B------:R-:W-:Y:S05]  /*3a30*/  @!P3 BRA `(.L_x_30) ;  /* 0x000000000088b947 */ /* 0x000fea0003800000 */
[----:B------:R-:W-:Y:S02]  /*3a40*/  IADD3 R4, PT, PT, R21, -0x1, RZ ;  /* 0xffffffff15047810 */ /* 0x000fe40007ffe0ff */
[----:B------:R-:W-:Y:S02]  /*3a50*/  ISETP.NE.AND P3, PT, R20, RZ, PT ;  /* 0x000000ff1400720c */ /* 0x000fe40003f65270 */
[----:B------:R-:W-:-:S13]  /*3a60*/  ISETP.GE.U32.AND P2, PT, R4, 0x3, PT ;  /* 0x000000030400780c */ /* 0x000fda0003f46070 */
[----:B------:R-:W-:Y:S05]  /*3a70*/  @!P2 BRA `(.L_x_34) ;  /* 0x00000000003ca947 */ /* 0x000fea0003800000 */
[C---:B------:R-:W-:Y:S01]  /*3a80*/  LEA R7, R3.reuse, R8, 0x2 ;  /* 0x0000000803077211 */ /* 0x040fe200078e10ff */
[C---:B------:R-:W-:Y:S01]  /*3a90*/  IMAD R24, R3.reuse, 0x64, R0 ;  /* 0x0000006403187824 */ /* 0x040fe200078e0200 */
[----:B------:R-:W-:-:S03]  /*3aa0*/  IADD3 R3, PT, PT, R3, 0x4, RZ ;  /* 0x0000000403037810 */ /* 0x000fc60007ffe0ff */
[----:B------:R-:W-:Y:S04]  /*3ab0*/  LDS R23, [R7] ;  /* 0x0000000007177984 */ /* 0x000fe80000000800 */
[----:B------:R-:W0:Y:S04]  /*3ac0*/  LDS R25, [R24] ;  /* 0x0000000018197984 */ /* 0x000e280000000800 */
[----:B------:R-:W-:Y:S04]  /*3ad0*/  LDS R26, [R7+0x4] ;  /* 0x00000400071a7984 */ /* 0x000fe80000000800 */
[----:B------:R-:W1:Y:S04]  /*3ae0*/  LDS R27, [R24+0x64] ;  /* 0x00006400181b7984 */ /* 0x000e680000000800 */
[----:B------:R-:W-:Y:S04]  /*3af0*/  LDS R5, [R7+0x8] ;  /* 0x0000080007057984 */ /* 0x000fe80000000800 */
[----:B------:R-:W2:Y:S04]  /*3b00*/  LDS R6, [R24+0xc8] ;  /* 0x0000c80018067984 */ /* 0x000ea80000000800 */
[----:B------:R-:W-:Y:S04]  /*3b10*/  LDS R4, [R7+0xc] ;  /* 0x00000c0007047984 */ /* 0x000fe80000000800 */
[----:B------:R-:W3:Y:S01]  /*3b20*/  LDS R28, [R24+0x12c] ;  /* 0x00012c00181c7984 */ /* 0x000ee20000000800 */
[----:B0-----:R-:W-:-:S04]  /*3b30*/  FFMA R23, R23, R25, R14 ;  /* 0x0000001917177223 */ /* 0x001fc8000000000e */
[----:B-1----:R-:W-:-:S04]  /*3b40*/  FFMA R26, R26, R27, R23 ;  /* 0x0000001b1a1a7223 */ /* 0x002fc80000000017 */
[----:B--2---:R-:W-:-:S04]  /*3b50*/  FFMA R5, R5, R6, R26 ;  /* 0x0000000605057223 */ /* 0x004fc8000000001a */
[----:B---3--:R-:W-:-:S07]  /*3b60*/  FFMA R14, R4, R28, R5 ;  /* 0x0000001c040e7223 */ /* 0x008fce0000000005 */
.L_x_34:
[----:B------:R-:W-:Y:S05]  /*3b70*/  @!P3 BRA `(.L_x_30) ;  /* 0x000000000038b947 */ /* 0x000fea0003800000 */
[C---:B------:R-:W-:Y:S01]  /*3b80*/  LEA R7, R3.reuse, R8, 0x2 ;  /* 0x0000000803077211 */ /* 0x040fe200078e10ff */
[----:B------:R-:W-:Y:S01]  /*3b90*/  IMAD R23, R3, 0x64, R0 ;  /* 0x0000006403177824 */ /* 0x000fe200078e0200 */
[----:B------:R-:W-:-:S03]  /*3ba0*/  ISETP.NE.AND P2, PT, R20, 0x1, PT ;  /* 0x000000011400780c */ /* 0x000fc60003f45270 */
[----:B------:R-:W-:Y:S04]  /*3bb0*/  LDS R3, [R7] ;  /* 0x0000000007037984 */ /* 0x000fe80000000800 */
[----:B------:R-:W0:Y:S02]  /*3bc0*/  LDS R4, [R23] ;  /* 0x0000000017047984 */ /* 0x000e240000000800 */
[----:B0-----:R-:W-:-:S04]  /*3bd0*/  FFMA R14, R3, R4, R14 ;  /* 0x00000004030e7223 */ /* 0x001fc8000000000e */
[----:B------:R-:W-:Y:S05]  /*3be0*/  @!P2 BRA `(.L_x_30) ;  /* 0x00000000001ca947 */ /* 0x000fea0003800000 */
[----:B------:R-:W-:Y:S01]  /*3bf0*/  ISETP.NE.AND P2, PT, R20, 0x2, PT ;  /* 0x000000021400780c */ /* 0x000fe20003f45270 */
[----:B------:R-:W-:Y:S04]  /*3c00*/  LDS R3, [R7+0x4] ;  /* 0x0000040007037984 */ /* 0x000fe80000000800 */
[----:B------:R-:W0:Y:S08]  /*3c10*/  LDS R4, [R23+0x64] ;  /* 0x0000640017047984 */ /* 0x000e300000000800 */
[----:B------:R-:W-:Y:S04]  /*3c20*/  @P2 LDS R5, [R7+0x8] ;  /* 0x0000080007052984 */ /* 0x000fe80000000800 */
[----:B------:R-:W1:Y:S01]  /*3c30*/  @P2 LDS R6, [R23+0xc8] ;  /* 0x0000c80017062984 */ /* 0x000e620000000800 */
[----:B0-----:R-:W-:-:S04]  /*3c40*/  FFMA R14, R3, R4, R14 ;  /* 0x00000004030e7223 */ /* 0x001fc8000000000e */
[----:B-1----:R-:W-:-:S07]  /*3c50*/  @P2 FFMA R14, R5, R6, R14 ;  /* 0x00000006050e2223 */ /* 0x002fce000000000e */
.L_x_30:
[----:B------:R-:W-:Y:S06]  /*3c60*/  BAR.SYNC.DEFER_BLOCKING 0x0 ;  /* 0x0000000000007b1d */ /* 0x000fec0000010000 */
[----:B------:R-:W-:Y:S05]  /*3c70*/  @P1 BRA `(.L_x_35) ;  /* 0xfffffff400a41947 */ /* 0x000fea000383ffff */
.L_x_29:
[----:B0-----:R-:W0:Y:S01]  /*3c80*/  LDC.64 R4, c[0x0][0x390] ;  /* 0x0000e400ff047b82 */ /* 0x001e220000000a00 */
[----:B------:R-:W-:-:S04]  /*3c90*/  IMAD R3, R11, R2, R13 ;  /* 0x000000020b037224 */ /* 0x000fc800078e020d */
[----:B0-----:R-:W-:-:S05]  /*3ca0*/  IMAD.WIDE R2, R3, 0x4, R4 ;  /* 0x0000000403027825 */ /* 0x001fca00078e0204 */
[----:B------:R-:W-:Y:S01]  /*3cb0*/  STG.E desc[UR8][R2.64], R14 ;  /* 0x0000000e02007986 */ /* 0x000fe2000c101908 */
[----:B------:R-:W-:Y:S05]  /*3cc0*/  EXIT ;  /* 0x000000000000794d */ /* 0x000fea0003800000 */
.L_x_36:
[----:B------:R-:W-:-:S00]  /*3cd0*/  BRA `(.L_x_36) ;  /* 0xfffffffc00fc7947 */ /* 0x000fc0000383ffff */
[----:B------:R-:W-:-:S00]  /*3ce0*/  NOP ;  /* 0x0000000000007918 */ /* 0x000fc00000000000 */
        /* <DEDUP_REMOVED lines=9> */
.L_x_53:


//--------------------- .text._Z20MatrixMulKernalBonusPfS_S_iii --------------------------
	.section	.text._Z20MatrixMulKernalBonusPfS_S_iii,"ax",@progbits
	.align	128
        .global         _Z20MatrixMulKernalBonusPfS_S_iii
        .type           _Z20MatrixMulKernalBonusPfS_S_iii,@function
        .size           _Z20MatrixMulKernalBonusPfS_S_iii,(.L_x_54 - _Z20MatrixMulKernalBonusPfS_S_iii)
        .other          _Z20MatrixMulKernalBonusPfS_S_iii,@"STO_CUDA_ENTRY STV_DEFAULT"
_Z20MatrixMulKernalBonusPfS_S_iii:
.text._Z20MatrixMulKernalBonusPfS_S_iii:
[----:B------:R-:W-:Y:S01]  /*0000*/  LDC R1, c[0x0][0x37c] ;  /* 0x0000df00ff017b82 */ /* 0x000fe20000000800 */
[----:B------:R-:W0:Y:S01]  /*0010*/  S2R R2, SR_CTAID.X ;  /* 0x0000000000027919 */ /* 0x000e220000002500 */
[----:B------:R-:W1:Y:S01]  /*0020*/  LDCU UR7, c[0x0][0x39c] ;  /* 0x00007380ff0777ac */ /* 0x000e620008000800 */
[----:B------:R-:W-:Y:S01]  /*0030*/  HFMA2 R25, -RZ, RZ, 0, 0 ;  /* 0x00000000ff197431 */ /* 0x000fe200000001ff */
[----:B------:R-:W2:Y:S01]  /*0040*/  S2R R5, SR_CTAID.Y ;  /* 0x0000000000057919 */ /* 0x000ea20000002600 */
[----:B------:R-:W3:Y:S01]  /*0050*/  LDCU.64 UR8, c[0x0][0x358] ;  /* 0x00006b00ff0877ac */ /* 0x000ee20008000a00 */
[----:B------:R-:W0:Y:S01]  /*0060*/  S2R R3, SR_TID.X ;  /* 0x0000000000037919 */ /* 0x000e220000002100 */
[----:B------:R-:W2:Y:S01]  /*0070*/  S2R R0, SR_TID.Y ;  /* 0x0000000000007919 */ /* 0x000ea20000002200 */
[----:B-1----:R-:W-:Y:S01]  /*0080*/  UISETP.GE.AND UP0, UPT, UR7, -0x5, UPT ;  /* 0xfffffffb0700788c */ /* 0x002fe2000bf06270 */
[----:B0-----:R-:W-:Y:S01]  /*0090*/  LEA R6, R2, R3, 0x3 ;  /* 0x0000000302067211 */ /* 0x001fe200078e18ff */
[----:B--2---:R-:W-:-:S07]  /*00a0*/  IMAD R4, R5, 0xe, R0 ;  /* 0x0000000e05047824 */ /* 0x004fce00078e0200 */
[----:B---3--:R-:W-:Y:S05]  /*00b0*/  BRA.U !UP0, `(.L_x_37) ;  /* 0x0000000908547547 */ /* 0x008fea000b800000 */
[----:B------:R-:W0:Y:S01]  /*00c0*/  S2UR UR6, SR_CgaCtaId ;  /* 0x00000000000679c3 */ /* 0x000e220000008800 */
[----:B------:R-:W-:Y:S01]  /*00d0*/  UMOV UR4, 0x400 ;  /* 0x0000040000047882 */ /* 0x000fe20000000000 */
[----:B------:R-:W-:Y:S01]  /*00e0*/  UISETP.GE.AND UP0, UPT, UR7, -0x3, UPT ;  /* 0xfffffffd0700788c */ /* 0x000fe2000bf06270 */
[----:B------:R-:W-:Y:S01]  /*00f0*/  MOV R25, RZ ;  /* 0x000000ff00197202 */ /* 0x000fe20000000f00 */
[----:B------:R-:W-:Y:S02]  /*0100*/  UIADD3 UR5, UPT, UPT, UR4, 0x1c0, URZ ;  /* 0x000001c004057890 */ /* 0x000fe4000fffe0ff */
[----:B0-----:R-:W-:Y:S02]  /*0110*/  ULEA UR4, UR6, UR4, 0x18 ;  /* 0x0000000406047291 */ /* 0x001fe4000f8ec0ff */
[----:B------:R-:W-:Y:S02]  /*0120*/  ULEA UR5, UR6, UR5, 0x18 ;  /* 0x0000000506057291 */ /* 0x000fe4000f8ec0ff */
[----:B------:R-:W-:-:S02]  /*0130*/  UIADD3 UR6, UPT, UPT, UR7, 0x7, URZ ;  /* 0x0000000707067890 */ /* 0x000fc4000fffe0ff */
[C---:B------:R-:W-:Y:S01]  /*0140*/  LEA R16, R0.reuse, UR4, 0x5 ;  /* 0x0000000400107c11 */ /* 0x040fe2000f8e28ff */
[----:B------:R-:W-:Y:S01]  /*0150*/  UMOV UR4, URZ ;  /* 0x000000ff00047c82 */ /* 0x000fe20008000000 */
[C---:B------:R-:W-:Y:S02]  /*0160*/  LEA R7, R3.reuse, UR5, 0x2 ;  /* 0x0000000503077c11 */ /* 0x040fe4000f8e10ff */
[----:B------:R-:W-:Y:S02]  /*0170*/  LEA R24, R3, R16, 0x2 ;  /* 0x0000001003187211 */ /* 0x000fe400078e10ff */
[----:B------:R-:W-:Y:S01]  /*0180*/  LEA R23, R0, R7, 0x5 ;  /* 0x0000000700177211 */ /* 0x000fe200078e28ff */
[----:B------:R-:W-:Y:S06]  /*0190*/  BRA.U !UP0, `(.L_x_38) ;  /* 0x0000000508747547 */ /* 0x000fec000b800000 */
[----:B------:R-:W0:Y:S01]  /*01a0*/  LDCU UR10, c[0x0][0x3a0] ;  /* 0x00007400ff0a77ac */ /* 0x000e220008000800 */
[----:B------:R-:W-:Y:S01]  /*01b0*/  IADD3 R8, PT, PT, R0, 0x8, RZ ;  /* 0x0000000800087810 */ /* 0x000fe20007ffe0ff */
[--C-:B------:R-:W-:Y:S01]  /*01c0*/  IMAD R19, R4, UR7, R3.reuse ;  /* 0x0000000704137c24 */ /* 0x100fe2000f8e0203 */
[----:B------:R-:W-:Y:S01]  /*01d0*/  MOV R25, RZ ;  /* 0x000000ff00197202 */ /* 0x000fe20000000f00 */
[----:B------:R-:W1:Y:S01]  /*01e0*/  LDCU UR11, c[0x0][0x398] ;  /* 0x00007300ff0b77ac */ /* 0x000e620008000800 */
[----:B------:R-:W-:Y:S02]  /*01f0*/  MOV R18, R3 ;  /* 0x0000000300127202 */ /* 0x000fe40000000f00 */
[----:B------:R-:W-:Y:S01]  /*0200*/  MOV R17, R0 ;  /* 0x0000000000117202 */ /* 0x000fe20000000f00 */
[----:B------:R-:W-:Y:S01]  /*0210*/  USHF.R.U32.HI UR4, URZ, 0x1, UR6 ;  /* 0x00000001ff047899 */ /* 0x000fe20008011606 */
[----:B------:R-:W2:Y:S03]  /*0220*/  LDCU UR5, c[0x0][0x39c] ;  /* 0x00007380ff0577ac */ /* 0x000ea60008000800 */
[----:B------:R-:W-:Y:S01]  /*0230*/  ULOP3.LUT UR4, UR4, 0x7ffffffe, URZ, 0xc0, !UPT ;  /* 0x7ffffffe04047892 */ /* 0x000fe2000f8ec0ff */
[----:B0-----:R-:W-:-:S03]  /*0240*/  IMAD R9, R8, UR10, R3 ;  /* 0x0000000a08097c24 */ /* 0x001fc6000f8e0203 */
[----:B------:R-:W-:Y:S01]  /*0250*/  UIADD3 UR4, UPT, UPT, -UR4, URZ, URZ ;  /* 0x000000ff04047290 */ /* 0x000fe2000fffe1ff */
[----:B------:R-:W-:Y:S01]  /*0260*/  IMAD R11, R0, UR10, R3 ;  /* 0x0000000a000b7c24 */ /* 0x000fe2000f8e0203 */
[----:B-1----:R-:W-:Y:S02]  /*0270*/  ISETP.GE.AND P1, PT, R4, UR11, PT ;  /* 0x0000000b04007c0c */ /* 0x002fe4000bf26270 */
[C---:B------:R-:W-:Y:S02]  /*0280*/  LEA R22, R2.reuse, R9, 0x3 ;  /* 0x0000000902167211 */ /* 0x040fe400078e18ff */
[----:B------:R-:W-:-:S09]  /*0290*/  LEA R20, R2, R11, 0x3 ;  /* 0x0000000b02147211 */ /* 0x000fd200078e18ff */
.L_x_39:
[----:B------:R-:W0:Y:S01]  /*02a0*/  LDC R21, c[0x0][0x3a0] ;  /* 0x0000e800ff157b82 */ /* 0x000e220000000800 */
[----:B--2---:R-:W-:Y:S01]  /*02b0*/  UMOV UR7, UR5 ;  /* 0x0000000500077c82 */ /* 0x004fe20008000000 */
[----:B------:R-:W-:Y:S01]  /*02c0*/  HFMA2 R10, -RZ, RZ, 0, 0 ;  /* 0x00000000ff0a7431 */ /* 0x000fe200000001ff */
[----:B------:R-:W-:Y:S02]  /*02d0*/  ISETP.GE.OR P2, PT, R18, UR7, P1 ;  /* 0x0000000712007c0c */ /* 0x000fe40008f46670 */
[----:B------:R-:W-:-:S03]  /*02e0*/  MOV R29, RZ ;  /* 0x000000ff001d7202 */ /* 0x000fc60000000f00 */
[----:B------:R-:W1:Y:S01]  /*02f0*/  LDC.64 R26, c[0x0][0x380] ;  /* 0x0000e000ff1a7b82 */ /* 0x000e620000000a00 */
[----:B0-----:R-:W-:-:S04]  /*0300*/  ISETP.GE.AND P0, PT, R6, R21, PT ;  /* 0x000000150600720c */ /* 0x001fc80003f06270 */
[----:B------:R-:W-:Y:S01]  /*0310*/  ISETP.GE.OR P3, PT, R17, UR7, P0 ;  /* 0x0000000711007c0c */ /* 0x000fe20008766670 */
[----:B-1----:R-:W-:-:S05]  /*0320*/  IMAD.WIDE R26, R19, 0x4, R26 ;  /* 0x00000004131a7825 */ /* 0x002fca00078e021a */
[----:B------:R-:W2:Y:S07]  /*0330*/  @!P2 LDG.E R29, desc[UR8][R26.64] ;  /* 0x000000081a1da981 */ /* 0x000eae000c1e1900 */
[----:B------:R-:W0:Y:S02]  /*0340*/  @!P3 LDC.64 R8, c[0x0][0x388] ;  /* 0x0000e200ff08bb82 */ /* 0x000e240000000a00 */
[----:B0-----:R-:W-:-:S05]  /*0350*/  @!P3 IMAD.WIDE R8, R20, 0x4, R8 ;  /* 0x000000041408b825 */ /* 0x001fca00078e0208 */
[----:B------:R-:W3:Y:S04]  /*0360*/  @!P3 LDG.E R10, desc[UR8][R8.64] ;  /* 0x00000008080ab981 */ /* 0x000ee8000c1e1900 */
[----:B--2---:R-:W-:Y:S04]  /*0370*/  STS [R24], R29 ;  /* 0x0000001d18007388 */ /* 0x004fe80000000800 */
[----:B---3--:R-:W-:Y:S01]  /*0380*/  STS [R23], R10 ;  /* 0x0000000a17007388 */ /* 0x008fe20000000800 */
[----:B------:R-:W-:Y:S06]  /*0390*/  BAR.SYNC.DEFER_BLOCKING 0x0 ;  /* 0x0000000000007b1d */ /* 0x000fec0000010000 */
[----:B------:R-:W-:Y:S04]  /*03a0*/  LDS R28, [R7] ;  /* 0x00000000071c7984 */ /* 0x000fe80000000800 */
[----:B------:R-:W0:Y:S04]  /*03b0*/  LDS.128 R12, [R16] ;  /* 0x00000000100c7984 */ /* 0x000e280000000c00 */
[----:B------:R-:W1:Y:S04]  /*03c0*/  LDS R9, [R7+0x20] ;  /* 0x0000200007097984 */ /* 0x000e680000000800 */
[----:B------:R-:W2:Y:S01]  /*03d0*/  LDS R11, [R7+0x40] ;  /* 0x00004000070b7984 */ /* 0x000ea20000000800 */
[----:B0-----:R-:W-:-:S03]  /*03e0*/  FFMA R28, R12, R28, R25 ;  /* 0x0000001c0c1c7223 */ /* 0x001fc60000000019 */
[----:B------:R-:W0:Y:S01]  /*03f0*/  LDS R12, [R7+0x60] ;  /* 0x00006000070c7984 */ /* 0x000e220000000800 */
[----:B-1----:R-:W-:-:S03]  /*0400*/  FFMA R28, R9, R13, R28 ;  /* 0x0000000d091c7223 */ /* 0x002fc6000000001c */
[----:B------:R-:W-:Y:S01]  /*0410*/  LDS R13, [R7+0x80] ;  /* 0x00008000070d7984 */ /* 0x000fe20000000800 */
[----:B--2---:R-:W-:-:S03]  /*0420*/  FFMA R25, R11, R14, R28 ;  /* 0x0000000e0b197223 */ /* 0x004fc6000000001c */
[----:B------:R-:W1:Y:S01]  /*0430*/  LDS.128 R8, [R16+0x10] ;  /* 0x0000100010087984 */ /* 0x000e620000000c00 */
[----:B------:R-:W-:Y:S02]  /*0440*/  HFMA2 R29, -RZ, RZ, 0, 0 ;  /* 0x00000000ff1d7431 */ /* 0x000fe400000001ff */
[----:B0-----:R-:W-:Y:S02]  /*0450*/  FFMA R15, R12, R15, R25 ;  /* 0x0000000f0c0f7223 */ /* 0x001fe40000000019 */
[----:B------:R-:W0:Y:S02]  /*0460*/  LDS R25, [R7+0xa0] ;  /* 0x0000a00007197984 */ /* 0x000e240000000800 */
[----:B-1----:R-:W-:Y:S02]  /*0470*/  FFMA R14, R8, R13, R15 ;  /* 0x0000000d080e7223 */ /* 0x002fe4000000000f */
[----:B------:R-:W1:Y:S04]  /*0480*/  LDS R15, [R7+0xc0] ;  /* 0x0000c000070f7984 */ /* 0x000e680000000800 */
[----:B------:R-:W2:Y:S01]  /*0490*/  LDS R8, [R7+0xe0] ;  /* 0x0000e00007087984 */ /* 0x000ea20000000800 */
[----:B------:R-:W-:Y:S01]  /*04a0*/  IADD3 R12, PT, PT, R18, 0x8, RZ ;  /* 0x00000008120c7810 */ /* 0x000fe20007ffe0ff */
[----:B------:R-:W-:Y:S03]  /*04b0*/  BAR.SYNC.DEFER_BLOCKING 0x0 ;  /* 0x0000000000007b1d */ /* 0x000fe60000010000 */
[----:B------:R-:W-:-:S13]  /*04c0*/  ISETP.GE.OR P2, PT, R12, UR7, P1 ;  /* 0x000000070c007c0c */ /* 0x000fda0008f46670 */
[----:B------:R-:W3:Y:S01]  /*04d0*/  @!P2 LDG.E R29, desc[UR8][R26.64+0x20] ;  /* 0x000020081a1da981 */ /* 0x000ee2000c1e1900 */
[----:B------:R-:W-:-:S04]  /*04e0*/  IADD3 R12, PT, PT, R17, 0x8, RZ ;  /* 0x00000008110c7810 */ /* 0x000fc80007ffe0ff */
[----:B------:R-:W-:-:S13]  /*04f0*/  ISETP.GE.OR P0, PT, R12, UR7, P0 ;  /* 0x000000070c007c0c */ /* 0x000fda0008706670 */
[----:B------:R-:W4:Y:S01]  /*0500*/  @!P0 LDC.64 R12, c[0x0][0x388] ;  /* 0x0000e200ff0c8b82 */ /* 0x000f220000000a00 */
[----:B---3--:R4:W-:Y:S02]  /*0510*/  STS [R24], R29 ;  /* 0x0000001d18007388 */ /* 0x0089e40000000800 */
[----:B----4-:R-:W-:Y:S01]  /*0520*/  @!P0 IMAD.WIDE R28, R22, 0x4, R12 ;  /* 0x00000004161c8825 */ /* 0x010fe200078e020c */
[----:B------:R-:W-:-:S06]  /*0530*/  MOV R12, RZ ;  /* 0x000000ff000c7202 */ /* 0x000fcc0000000f00 */
[----:B------:R-:W3:Y:S01]  /*0540*/  @!P0 LDG.E R12, desc[UR8][R28.64] ;  /* 0x000000081c0c8981 */ /* 0x000ee2000c1e1900 */
[----:B0-----:R-:W-:-:S04]  /*0550*/  FFMA R14, R25, R9, R14 ;  /* 0x00000009190e7223 */ /* 0x001fc8000000000e */
[----:B-1----:R-:W-:-:S04]  /*0560*/  FFMA R27, R15, R10, R14 ;  /* 0x0000000a0f1b7223 */ /* 0x002fc8000000000e */
[----:B--2---:R-:W-:Y:S01]  /*0570*/  FFMA R11, R8, R11, R27 ;  /* 0x0000000b080b7223 */ /* 0x004fe2000000001b */
[----:B------:R-:W-:-:S04]  /*0580*/  UIADD3 UR4, UPT, UPT, UR4, 0x2, URZ ;  /* 0x0000000204047890 */ /* 0x000fc8000fffe0ff */
[----:B------:R-:W-:Y:S01]  /*0590*/  UISETP.NE.AND UP0, UPT, UR4, URZ, UPT ;  /* 0x000000ff0400728c */ /* 0x000fe2000bf05270 */
[C---:B------:R-:W-:Y:S02]  /*05a0*/  LEA R20, R21.reuse, R20, 0x4 ;  /* 0x0000001415147211 */ /* 0x040fe400078e20ff */
[----:B------:R-:W-:Y:S02]  /*05b0*/  LEA R22, R21, R22, 0x4 ;  /* 0x0000001615167211 */ /* 0x000fe400078e20ff */
[----:B------:R-:W-:Y:S02]  /*05c0*/  IADD3 R18, PT, PT, R18, 0x10, RZ ;  /* 0x0000001012127810 */ /* 0x000fe40007ffe0ff */
[----:B------:R-:W-:Y:S02]  /*05d0*/  IADD3 R19, PT, PT, R19, 0x10, RZ ;  /* 0x0000001013137810 */ /* 0x000fe40007ffe0ff */
[----:B------:R-:W-:Y:S01]  /*05e0*/  IADD3 R17, PT, PT, R17, 0x10, RZ ;  /* 0x0000001011117810 */ /* 0x000fe20007ffe0ff */
[----:B---3--:R-:W-:Y:S01]  /*05f0*/  STS [R23], R12 ;  /* 0x0000000c17007388 */ /* 0x008fe20000000800 */
[----:B------:R-:W-:Y:S06]  /*0600*/  BAR.SYNC.DEFER_BLOCKING 0x0 ;  /* 0x0000000000007b1d */ /* 0x000fec0000010000 */
[----:B------:R-:W-:Y:S04]  /*0610*/  LDS R9, [R7] ;  /* 0x0000000007097984 */ /* 0x000fe80000000800 */
[----:B------:R-:W0:Y:S04]  /*0620*/  LDS.128 R12, [R16] ;  /* 0x00000000100c7984 */ /* 0x000e280000000c00 */
[----:B------:R-:W1:Y:S04]  /*0630*/  LDS R10, [R7+0x20] ;  /* 0x00002000070a7984 */ /* 0x000e680000000800 */
[----:B------:R-:W2:Y:S04]  /*0640*/  LDS R25, [R7+0x40] ;  /* 0x0000400007197984 */ /* 0x000ea80000000800 */
[----:B------:R-:W3:Y:S04]  /*0650*/  LDS R26, [R7+0x60] ;  /* 0x00006000071a7984 */ /* 0x000ee80000000800 */
[----:B------:R-:W-:Y:S01]  /*0660*/  LDS R27, [R7+0xa0] ;  /* 0x0000a000071b7984 */ /* 0x000fe20000000800 */
[----:B0-----:R-:W-:-:S03]  /*0670*/  FFMA R8, R12, R9, R11 ;  /* 0x000000090c087223 */ /* 0x001fc6000000000b */
[----:B------:R-:W-:Y:S01]  /*0680*/  LDS R12, [R7+0xc0] ;  /* 0x0000c000070c7984 */ /* 0x000fe20000000800 */
[----:B-1----:R-:W-:-:S03]  /*0690*/  FFMA R8, R10, R13, R8 ;  /* 0x0000000d0a087223 */ /* 0x002fc60000000008 */
[----:B------:R-:W-:Y:S01]  /*06a0*/  LDS R13, [R7+0x80] ;  /* 0x00008000070d7984 */ /* 0x000fe20000000800 */
[----:B--2---:R-:W-:-:S03]  /*06b0*/  FFMA R25, R25, R14, R8 ;  /* 0x0000000e19197223 */ /* 0x004fc60000000008 */
[----:B------:R-:W0:Y:S01]  /*06c0*/  LDS.128 R8, [R16+0x10] ;  /* 0x0000100010087984 */ /* 0x000e220000000c00 */
[----:B---3--:R-:W-:-:S03]  /*06d0*/  FFMA R15, R26, R15, R25 ;  /* 0x0000000f1a0f7223 */ /* 0x008fc60000000019 */
[----:B------:R-:W1:Y:S01]  /*06e0*/  LDS R25, [R7+0xe0] ;  /* 0x0000e00007197984 */ /* 0x000e620000000800 */
[----:B0-----:R-:W-:-:S04]  /*06f0*/  FFMA R8, R8, R13, R15 ;  /* 0x0000000d08087223 */ /* 0x001fc8000000000f */
[----:B------:R-:W-:-:S04]  /*0700*/  FFMA R9, R27, R9, R8 ;  /* 0x000000091b097223 */ /* 0x000fc80000000008 */
[----:B------:R-:W-:-:S04]  /*0710*/  FFMA R10, R12, R10, R9 ;  /* 0x0000000a0c0a7223 */ /* 0x000fc80000000009 */
[----:B-1----:R-:W-:Y:S01]  /*0720*/  FFMA R25, R25, R11, R10 ;  /* 0x0000000b19197223 */ /* 0x002fe2000000000a */
[----:B------:R-:W-:Y:S06]  /*0730*/  BAR.SYNC.DEFER_BLOCKING 0x0 ;  /* 0x0000000000007b1d */ /* 0x000fec0000010000 */
[----:B------:R-:W-:Y:S05]  /*0740*/  BRA.U UP0, `(.L_x_39) ;  /* 0xfffffff900d47547 */ /* 0x000fea000b83ffff */
[----:B------:R-:W-:-:S04]  /*0750*/  USHF.L.U32 UR4, UR6, 0x2, URZ ;  /* 0x0000000206047899 */ /* 0x000fc800080006ff */
[----:B------:R-:W-:-:S12]  /*0760*/  ULOP3.LUT UR4, UR4, 0xfffffff0, URZ, 0xc0, !UPT ;  /* 0xfffffff004047892 */ /* 0x000fd8000f8ec0ff */
.L_x_38:
[----:B------:R-:W-:-:S09]  /*0770*/  ULOP3.LUT UP0, URZ, UR6, 0x2, URZ, 0xc0, !UPT ;  /* 0x0000000206ff7892 */ /* 0x000fd2000f80c0ff */
[----:B------:R-:W-:Y:S05]  /*0780*/  BRA.U !UP0, `(.L_x_37) ;  /* 0x0000000108a07547 */ /* 0x000fea000b800000 */
[----:B------:R-:W0:Y:S01]  /*0790*/  LDCU UR5, c[0x0][0x398] ;  /* 0x00007300ff0577ac */ /* 0x000e220008000800 */
[----:B------:R-:W-:Y:S01]  /*07a0*/  IADD3 R11, PT, PT, R3, UR4, RZ ;  /* 0x00000004030b7c10 */ /* 0x000fe2000fffe0ff */
[----:B------:R-:W-:Y:S01]  /*07b0*/  HFMA2 R17, -RZ, RZ, 0, 0 ;  /* 0x00000000ff117431 */ /* 0x000fe200000001ff */
[----:B------:R-:W-:Y:S01]  /*07c0*/  IADD3 R19, PT, PT, R0, UR4, RZ ;  /* 0x0000000400137c10 */ /* 0x000fe2000fffe0ff */
[----:B------:R-:W1:Y:S01]  /*07d0*/  LDCU UR6, c[0x0][0x3a0] ;  /* 0x00007400ff0677ac */ /* 0x000e620008000800 */
[----:B------:R-:W-:Y:S02]  /*07e0*/  MOV R20, RZ ;  /* 0x000000ff00147202 */ /* 0x000fe40000000f00 */
[----:B0-----:R-:W-:Y:S02]  /*07f0*/  ISETP.GE.AND P0, PT, R4, UR5, PT ;  /* 0x0000000504007c0c */ /* 0x001fe4000bf06270 */
[----:B-1----:R-:W-:Y:S02]  /*0800*/  ISETP.GE.AND P1, PT, R6, UR6, PT ;  /* 0x0000000606007c0c */ /* 0x002fe4000bf26270 */
[----:B------:R-:W-:-:S02]  /*0810*/  ISETP.GE.OR P0, PT, R11, UR7, P0 ;  /* 0x000000070b007c0c */ /* 0x000fc40008706670 */
[----:B------:R-:W-:-:S11]  /*0820*/  ISETP.GE.OR P1, PT, R19, UR7, P1 ;  /* 0x0000000713007c0c */ /* 0x000fd60008f26670 */
[----:B------:R-:W0:Y:S01]  /*0830*/  @!P0 LDC.64 R12, c[0x0][0x380] ;  /* 0x0000e000ff0c8b82 */ /* 0x000e220000000a00 */
[----:B------:R-:W-:Y:S02]  /*0840*/  @!P0 IMAD R11, R4, UR7, R11 ;  /* 0x00000007040b8c24 */ /* 0x000fe4000f8e020b */
[----:B------:R-:W-:-:S05]  /*0850*/  @!P1 IMAD R19, R19, UR6, R6 ;  /* 0x0000000613139c24 */ /* 0x000fca000f8e0206 */
[----:B------:R-:W1:Y:S01]  /*0860*/  @!P1 LDC.64 R8, c[0x0][0x388] ;  /* 0x0000e200ff089b82 */ /* 0x000e620000000a00 */
[----:B0-----:R-:W-:-:S05]  /*0870*/  @!P0 IMAD.WIDE R12, R11, 0x4, R12 ;  /* 0x000000040b0c8825 */ /* 0x001fca00078e020c */
[----:B------:R-:W2:Y:S01]  /*0880*/  @!P0 LDG.E R17, desc[UR8][R12.64] ;  /* 0x000000080c118981 */ /* 0x000ea2000c1e1900 */
[----:B-1----:R-:W-:-:S05]  /*0890*/  @!P1 IMAD.WIDE R18, R19, 0x4, R8 ;  /* 0x0000000413129825 */ /* 0x002fca00078e0208 */
[----:B------:R-:W3:Y:S04]  /*08a0*/  @!P1 LDG.E R20, desc[UR8][R18.64] ;  /* 0x0000000812149981 */ /* 0x000ee8000c1e1900 */
[----:B--2---:R-:W-:Y:S04]  /*08b0*/  STS [R24], R17 ;  /* 0x0000001118007388 */ /* 0x004fe80000000800 */
[----:B---3--:R-:W-:Y:S01]  /*08c0*/  STS [R23], R20 ;  /* 0x0000001417007388 */ /* 0x008fe20000000800 */
[----:B------:R-:W-:Y:S06]  /*08d0*/  BAR.SYNC.DEFER_BLOCKING 0x0 ;  /* 0x0000000000007b1d */ /* 0x000fec0000010000 */
[----:B------:R-:W-:Y:S04]  /*08e0*/  LDS R21, [R7] ;  /* 0x0000000007157984 */ /* 0x000fe80000000800 */
[----:B------:R-:W0:Y:S04]  /*08f0*/  LDS.128 R8, [R16] ;  /* 0x0000000010087984 */ /* 0x000e280000000c00 */
[----:B------:R-:W1:Y:S04]  /*0900*/  LDS R27, [R7+0x20] ;  /* 0x00002000071b7984 */ /* 0x000e680000000800 */
[----:B------:R-:W2:Y:S04]  /*0910*/  LDS R22, [R7+0x40] ;  /* 0x0000400007167984 */ /* 0x000ea80000000800 */
[----:B------:R-:W3:Y:S04]  /*0920*/  LDS R29, [R7+0x60] ;  /* 0x00006000071d7984 */ /* 0x000ee80000000800 */
[----:B------:R-:W-:Y:S04]  /*0930*/  LDS R26, [R7+0x80] ;  /* 0x00008000071a7984 */ /* 0x000fe80000000800 */
[----:B------:R-:W4:Y:S04]  /*0940*/  LDS.128 R12, [R16+0x10] ;  /* 0x00001000100c7984 */ /* 0x000f280000000c00 */
[----:B------:R-:W5:Y:S04]  /*0950*/  LDS R19, [R7+0xa0] ;  /* 0x0000a00007137984 */ /* 0x000f680000000800 */
[----:B------:R-:W5:Y:S04]  /*0960*/  LDS R17, [R7+0xc0] ;  /* 0x0000c00007117984 */ /* 0x000f680000000800 */
[----:B------:R-:W5:Y:S01]  /*0970*/  LDS R18, [R7+0xe0] ;  /* 0x0000e00007127984 */ /* 0x000f620000000800 */
[----:B0-----:R-:W-:-:S04]  /*0980*/  FFMA R8, R8, R21, R25 ;  /* 0x0000001508087223 */ /* 0x001fc80000000019 */
[----:B-1----:R-:W-:-:S04]  /*0990*/  FFMA R9, R27, R9, R8 ;  /* 0x000000091b097223 */ /* 0x002fc80000000008 */
[----:B--2---:R-:W-:-:S04]  /*09a0*/  FFMA R10, R22, R10, R9 ;  /* 0x0000000a160a7223 */ /* 0x004fc80000000009 */
[----:B---3--:R-:W-:-:S04]  /*09b0*/  FFMA R11, R29, R11, R10 ;  /* 0x0000000b1d0b7223 */ /* 0x008fc8000000000a */
[----:B----4-:R-:W-:-:S04]  /*09c0*/  FFMA R12, R12, R26, R11 ;  /* 0x0000001a0c0c7223 */ /* 0x010fc8000000000b */
[----:B-----5:R-:W-:-:S04]  /*09d0*/  FFMA R12, R19, R13, R12 ;  /* 0x0000000d130c7223 */ /* 0x020fc8000000000c */
[----:B------:R-:W-:-:S04]  /*09e0*/  FFMA R17, R17, R14, R12 ;  /* 0x0000000e11117223 */ /* 0x000fc8000000000c */
[----:B------:R-:W-:Y:S01]  /*09f0*/  FFMA R25, R18, R15, R17 ;  /* 0x0000000f12197223 */ /* 0x000fe20000000011 */
[----:B------:R-:W-:Y:S06]  /*0a00*/  BAR.SYNC.DEFER_BLOCKING 0x0 ;  /* 0x0000000000007b1d */ /* 0x000fec0000010000 */
.L_x_37:
[----:B------:R-:W0:Y:S01]  /*0a10*/  LDCU UR4, c[0x0][0x3a0] ;  /* 0x00007400ff0477ac */ /* 0x000e220008000800 */
[----:B------:R-:W1:Y:S01]  /*0a20*/  LDCU UR5, c[0x0][0x398] ;  /* 0x00007300ff0577ac */ /* 0x000e620008000800 */
[----:B0-----:R-:W-:-:S04]  /*0a30*/  ISETP.GE.AND P0, PT, R6, UR4, PT ;  /* 0x0000000406007c0c */ /* 0x001fc8000bf06270 */
[----:B-1----:R-:W-:-:S13]  /*0a40*/  ISETP.GE.OR P0, PT, R4, UR5, P0 ;  /* 0x0000000504007c0c */ /* 0x002fda0008706670 */
[----:B------:R-:W-:Y:S05]  /*0a50*/  @P0 EXIT ;  /* 0x000000000000094d */ /* 0x000fea0003800000 */
[----:B------:R-:W0:Y:S01]  /*0a60*/  LDC.64 R6, c[0x0][0x390] ;  /* 0x0000e400ff067b82 */ /* 0x000e220000000a00 */
[----:B------:R-:W-:Y:S02]  /*0a70*/  IMAD R0, R5, R5, R0 ;  /* 0x0000000505007224 */ /* 0x000fe400078e0200 */
[----:B------:R-:W-:-:S04]  /*0a80*/  IMAD R3, R2, R2, R3 ;  /* 0x0000000202037224 */ /* 0x000fc800078e0203 */
[----:B------:R-:W-:-:S04]  /*0a90*/  IMAD R3, R0, UR4, R3 ;  /* 0x0000000400037c24 */ /* 0x000fc8000f8e0203 */
[----:B0-----:R-:W-:-:S05]  /*0aa0*/  IMAD.WIDE.U32 R2, R3, 0x4, R6 ;  /* 0x0000000403027825 */ /* 0x001fca00078e0006 */
[----:B------:R-:W-:Y:S01]  /*0ab0*/  STG.E desc[UR8][R2.64], R25 ;  /* 0x0000001902007986 */ /* 0x000fe2000c101908 */
[----:B------:R-:W-:Y:S05]  /*0ac0*/  EXIT ;  /* 0x000000000000794d */ /* 0x000fea0003800000 */
.L_x_40:
        /* <DEDUP_REMOVED lines=11> */
.L_x_54:


//--------------------- .nv.shared._Z15MatrixMulKernalPfS_S_ii --------------------------
	.section	.nv.shared._Z15MatrixMulKernalPfS_S_ii,"aw",@nobits
	.sectionflags	@""
	.align	4
.nv.shared._Z15MatrixMulKernalPfS_S_ii:
	.zero		10184


//--------------------- .nv.shared.reserved.0     --------------------------
	.section	.nv.shared.reserved.0,"aw",@nobits
	.weak		__nv_reservedSMEM_offset_0_alias
	.size		__nv_reservedSMEM_offset_0_alias, 0, 64
	.other		__nv_reservedSMEM_offset_0_alias,@"STO_CUDA_RESERVED_SHARED STV_DEFAULT"
__nv_reservedSMEM_offset_0_alias:
	.zero		0
	.zero		64


//--------------------- .nv.shared._Z20MatrixMulKernalBonusPfS_S_iii --------------------------
	.section	.nv.shared._Z20MatrixMulKernalBonusPfS_S_iii,"aw",@nobits
	.sectionflags	@""
	.align	4
.nv.shared._Z20MatrixMulKernalBonusPfS_S_iii:
	.zero		1920


//--------------------- .nv.constant0._Z15MatrixMulKernalPfS_S_ii --------------------------
	.section	.nv.constant0._Z15MatrixMulKernalPfS_S_ii,"a",@progbits
	.sectionflags	@""
	.align	4
.nv.constant0._Z15MatrixMulKernalPfS_S_ii:
	.zero		928


//--------------------- .nv.constant0._Z20MatrixMulKernalBonusPfS_S_iii --------------------------
	.section	.nv.constant0._Z20MatrixMulKernalBonusPfS_S_iii,"a",@progbits
	.sectionflags	@""
	.align	4
.nv.constant0._Z20MatrixMulKernalBonusPfS_S_iii:
	.zero		932


//--------------------- SYMBOLS --------------------------

	.type		.nv.reservedSmem.offset0,@object
	.size		.nv.reservedSmem.offset0,0x4
	.type		.nv.reservedSmem.cap,@object
	.size		.nv.reservedSmem.cap,0x4
